	.target	sm_80

	.elftype	@"ET_EXEC"


//--------------------- .note.nv.tkinfo           --------------------------
	.section	.note.nv.tkinfo,"",@"SHT_NOTE"
	.sectionflags	@"SHF_NOTE_NV_TKINFO"
	.tkinfo
        /*0018*/ 	.word	0x00000002
        /*0030*/ 	.string	""
        /*0030*/ 	.string	"ptxas"
        /*0030*/ 	.string	"Cuda compilation tools, release 13.0, V13.0.88"
        /*0030*/ 	.string	"Build cuda_13.0.r13.0/compiler.36424714_0"
        /*0030*/ 	.string	"-v  -suppress-debug-info  -lineinfo  -arch sm_80 "



//--------------------- .note.nv.cuinfo           --------------------------
	.section	.note.nv.cuinfo,"",@"SHT_NOTE"
	.sectionflags	@"SHF_NOTE_NV_CUINFO"
        /*0018*/ 	.short	0x0002
        /*001a*/ 	.short	0x0050
        /*001c*/ 	.short	0x0082
	.zero		2


//--------------------- .nv.info                  --------------------------
	.section	.nv.info,"",@"SHT_CUDA_INFO"
	.align	4


	//----- nvinfo : EIATTR_REGCOUNT
	.align		4
        /*0000*/ 	.byte	0x04, 0x2f
        /*0002*/ 	.short	(.L_1 - .L_0)
	.align		4
.L_0:
        /*0004*/ 	.word	index@(matmul_kernel)
        /*0008*/ 	.word	0x000000ff


	//----- nvinfo : EIATTR_FRAME_SIZE
	.align		4
.L_1:
        /*000c*/ 	.byte	0x04, 0x11
        /*000e*/ 	.short	(.L_3 - .L_2)
	.align		4
.L_2:
        /*0010*/ 	.word	index@(matmul_kernel)
        /*0014*/ 	.word	0x000000d8


	//----- nvinfo : EIATTR_MIN_STACK_SIZE
	.align		4
.L_3:
        /*0018*/ 	.byte	0x04, 0x12
        /*001a*/ 	.short	(.L_5 - .L_4)
	.align		4
.L_4:
        /*001c*/ 	.word	index@(matmul_kernel)
        /*0020*/ 	.word	0x000000d8
.L_5:


//--------------------- .nv.info.matmul_kernel    --------------------------
	.section	.nv.info.matmul_kernel,"",@"SHT_CUDA_INFO"
	.sectionflags	@""
	.align	4


	//----- nvinfo : EIATTR_CUDA_API_VERSION
	.align		4
        /*0000*/ 	.byte	0x04, 0x37
        /*0002*/ 	.short	(.L_7 - .L_6)
.L_6:
        /*0004*/ 	.word	0x00000082


	//----- nvinfo : EIATTR_SW2861232_WAR
	.align		4
.L_7:
        /*0008*/ 	.byte	0x01, 0x35
	.zero		2


	//----- nvinfo : EIATTR_PARAM_CBANK
	.align		4
        /*000c*/ 	.byte	0x04, 0x0a
        /*000e*/ 	.short	(.L_9 - .L_8)
	.align		4
.L_8:
        /*0010*/ 	.word	index@(.nv.constant0.matmul_kernel)
        /*0014*/ 	.short	0x0160
        /*0016*/ 	.short	0x0050


	//----- nvinfo : EIATTR_CBANK_PARAM_SIZE
	.align		4
.L_9:
        /*0018*/ 	.byte	0x03, 0x19
        /*001a*/ 	.short	0x0050


	//----- nvinfo : EIATTR_KPARAM_INFO
	.align		4
        /*001c*/ 	.byte	0x04, 0x17
        /*001e*/ 	.short	(.L_11 - .L_10)
.L_10:
        /*0020*/ 	.word	0x00000000
        /*0024*/ 	.short	0x000d
        /*0026*/ 	.short	0x0048
        /*0028*/ 	.byte	0x00, 0xf4, 0x21, 0x00


	//----- nvinfo : EIATTR_KPARAM_INFO
	.align		4
.L_11:
        /*002c*/ 	.byte	0x04, 0x17
        /*002e*/ 	.short	(.L_13 - .L_12)
.L_12:
        /*0030*/ 	.word	0x00000000
        /*0034*/ 	.short	0x000c
        /*0036*/ 	.short	0x0040
        /*0038*/ 	.byte	0x00, 0xf4, 0x21, 0x00


	//----- nvinfo : EIATTR_KPARAM_INFO
	.align		4
.L_13:
        /*003c*/ 	.byte	0x04, 0x17
        /*003e*/ 	.short	(.L_15 - .L_14)
.L_14:
        /*0040*/ 	.word	0x00000000
        /*0044*/ 	.short	0x000b
        /*0046*/ 	.short	0x0038
        /*0048*/ 	.byte	0x00, 0xf0, 0x11, 0x00


	//----- nvinfo : EIATTR_KPARAM_INFO
	.align		4
.L_15:
        /*004c*/ 	.byte	0x04, 0x17
        /*004e*/ 	.short	(.L_17 - .L_16)
.L_16:
        /*0050*/ 	.word	0x00000000
        /*0054*/ 	.short	0x000a
        /*0056*/ 	.short	0x0034
        /*0058*/ 	.byte	0x00, 0xf0, 0x11, 0x00


	//----- nvinfo : EIATTR_KPARAM_INFO
	.align		4
.L_17:
        /*005c*/ 	.byte	0x04, 0x17
        /*005e*/ 	.short	(.L_19 - .L_18)
.L_18:
        /*0060*/ 	.word	0x00000000
        /*0064*/ 	.short	0x0009
        /*0066*/ 	.short	0x0030
        /*0068*/ 	.byte	0x00, 0xf0, 0x11, 0x00


	//----- nvinfo : EIATTR_KPARAM_INFO
	.align		4
.L_19:
        /*006c*/ 	.byte	0x04, 0x17
        /*006e*/ 	.short	(.L_21 - .L_20)
.L_20:
        /*0070*/ 	.word	0x00000000
        /*0074*/ 	.short	0x0008
        /*0076*/ 	.short	0x002c
        /*0078*/ 	.byte	0x00, 0xf0, 0x11, 0x00


	//----- nvinfo : EIATTR_KPARAM_INFO
	.align		4
.L_21:
        /*007c*/ 	.byte	0x04, 0x17
        /*007e*/ 	.short	(.L_23 - .L_22)
.L_22:
        /*0080*/ 	.word	0x00000000
        /*0084*/ 	.short	0x0007
        /*0086*/ 	.short	0x0028
        /*0088*/ 	.byte	0x00, 0xf0, 0x11, 0x00


	//----- nvinfo : EIATTR_KPARAM_INFO
	.align		4
.L_23:
        /*008c*/ 	.byte	0x04, 0x17
        /*008e*/ 	.short	(.L_25 - .L_24)
.L_24:
        /*0090*/ 	.word	0x00000000
        /*0094*/ 	.short	0x0006
        /*0096*/ 	.short	0x0024
        /*0098*/ 	.byte	0x00, 0xf0, 0x11, 0x00


	//----- nvinfo : EIATTR_KPARAM_INFO
	.align		4
.L_25:
        /*009c*/ 	.byte	0x04, 0x17
        /*009e*/ 	.short	(.L_27 - .L_26)
.L_26:
        /*00a0*/ 	.word	0x00000000
        /*00a4*/ 	.short	0x0005
        /*00a6*/ 	.short	0x0020
        /*00a8*/ 	.byte	0x00, 0xf0, 0x11, 0x00


	//----- nvinfo : EIATTR_KPARAM_INFO
	.align		4
.L_27:
        /*00ac*/ 	.byte	0x04, 0x17
        /*00ae*/ 	.short	(.L_29 - .L_28)
.L_28:
        /*00b0*/ 	.word	0x00000000
        /*00b4*/ 	.short	0x0004
        /*00b6*/ 	.short	0x001c
        /*00b8*/ 	.byte	0x00, 0xf0, 0x11, 0x00


	//----- nvinfo : EIATTR_KPARAM_INFO
	.align		4
.L_29:
        /*00bc*/ 	.byte	0x04, 0x17
        /*00be*/ 	.short	(.L_31 - .L_30)
.L_30:
        /*00c0*/ 	.word	0x00000000
        /*00c4*/ 	.short	0x0003
        /*00c6*/ 	.short	0x0018
        /*00c8*/ 	.byte	0x00, 0xf0, 0x11, 0x00


	//----- nvinfo : EIATTR_KPARAM_INFO
	.align		4
.L_31:
        /*00cc*/ 	.byte	0x04, 0x17
        /*00ce*/ 	.short	(.L_33 - .L_32)
.L_32:
        /*00d0*/ 	.word	0x00000000
        /*00d4*/ 	.short	0x0002
        /*00d6*/ 	.short	0x0010
        /*00d8*/ 	.byte	0x00, 0xf4, 0x21, 0x00


	//----- nvinfo : EIATTR_KPARAM_INFO
	.align		4
.L_33:
        /*00dc*/ 	.byte	0x04, 0x17
        /*00de*/ 	.short	(.L_35 - .L_34)
.L_34:
        /*00e0*/ 	.word	0x00000000
        /*00e4*/ 	.short	0x0001
        /*00e6*/ 	.short	0x0008
        /*00e8*/ 	.byte	0x00, 0xf4, 0x21, 0x00


	//----- nvinfo : EIATTR_KPARAM_INFO
	.align		4
.L_35:
        /*00ec*/ 	.byte	0x04, 0x17
        /*00ee*/ 	.short	(.L_37 - .L_36)
.L_36:
        /*00f0*/ 	.word	0x00000000
        /*00f4*/ 	.short	0x0000
        /*00f6*/ 	.short	0x0000
        /*00f8*/ 	.byte	0x00, 0xf4, 0x21, 0x00


	//----- nvinfo : EIATTR_MAXREG_COUNT
	.align		4
.L_37:
        /*00fc*/ 	.byte	0x03, 0x1b
        /*00fe*/ 	.short	0x00ff


	//----- nvinfo : EIATTR_NUM_BARRIERS
	.align		4
        /*0100*/ 	.byte	0x02, 0x4c
        /*0102*/ 	.byte	0x01
	.zero		1


	//----- nvinfo : EIATTR_ANNOTATIONS
	.align		4
        /*0104*/ 	.byte	0x04, 0x55
        /*0106*/ 	.short	(.L_39 - .L_38)


	//   ....[0]....
.L_38:
        /*0108*/ 	.word	0x00000001
        /*010c*/ 	.byte	0x40, 0x06, 0x00, 0x00, 0x01, 0x00, 0x00, 0x00, 0x80, 0x06, 0x00, 0x00, 0x01, 0x00, 0x00, 0x00
        /* <DEDUP_REMOVED lines=53> */
        /*046c*/ 	.byte	0xc0, 0x9f, 0x00, 0x00, 0x01, 0x00, 0x00, 0x00, 0xd0, 0x9f, 0x00, 0x00


	//----- nvinfo : EIATTR_MERCURY_ISA_VERSION
	.align		4
.L_39:
        /*0478*/ 	.byte	0x03, 0x5f
        /*047a*/ 	.short	0x0000


	//----- nvinfo : EIATTR_EXIT_INSTR_OFFSETS
	.align		4
        /*047c*/ 	.byte	0x04, 0x1c
        /*047e*/ 	.short	(.L_41 - .L_40)


	//   ....[0]....
.L_40:
        /*0480*/ 	.word	0x0000a2e0


	//   ....[1]....
        /*0484*/ 	.word	0x0000a310


	//----- nvinfo : EIATTR_REQNTID
	.align		4
.L_41:
        /*0488*/ 	.byte	0x04, 0x10
        /*048a*/ 	.short	(.L_43 - .L_42)
.L_42:
        /*048c*/ 	.word	0x00000100
        /*0490*/ 	.word	0x00000001
        /*0494*/ 	.word	0x00000001
.L_43:


//--------------------- .nv.callgraph             --------------------------
	.section	.nv.callgraph,"",@"SHT_CUDA_CALLGRAPH"
	.align	4
	.sectionentsize	8
	.align		4
        /*0000*/ 	.word	0x00000000
	.align		4
        /*0004*/ 	.word	0xffffffff
	.align		4
        /*0008*/ 	.word	0x00000000
	.align		4
        /*000c*/ 	.word	0xfffffffe
	.align		4
        /*0010*/ 	.word	0x00000000
	.align		4
        /*0014*/ 	.word	0xfffffffd
	.align		4
        /*0018*/ 	.word	0x00000000
	.align		4
        /*001c*/ 	.word	0xfffffffc


//--------------------- .nv.rel.action            --------------------------
	.section	.nv.rel.action,"",@"SHT_CUDA_RELOCINFO"
	.align	8
	.sectionentsize	8
        /*0000*/ 	.byte	0x73, 0x00, 0x00, 0x00, 0x00, 0x00, 0x00, 0x00, 0x00, 0x00, 0x00, 0x11, 0x25, 0x00, 0x05, 0x36


//--------------------- .nv.constant0.matmul_kernel --------------------------
	.section	.nv.constant0.matmul_kernel,"a",@progbits
	.sectionflags	@""
	.align	4
.nv.constant0.matmul_kernel:
	.zero		432


//--------------------- .text.matmul_kernel       --------------------------
	.section	.text.matmul_kernel,"ax",@progbits
	.sectioninfo	@"SHI_REGISTERS=255"
	.align	128
        .global         matmul_kernel
        .type           matmul_kernel,@function
        .size           matmul_kernel,(.L_x_5 - matmul_kernel)
        .other          matmul_kernel,@"STO_CUDA_ENTRY STV_DEFAULT"
matmul_kernel:
.text.matmul_kernel:
[----:B------:R-:W-:-:S03]  /*0000*/  IMAD.MOV.U32 R1, RZ, RZ, c[0x0][0x28] ;  /* 0x00000a00ff017624 */ /* 0x000fc600078e00ff */
[----:B------:R-:W-:Y:S01]  /*0010*/  IMAD.MOV.U32 R0, RZ, RZ, c[0x0][0x17c] ;  /* 0x00005f00ff007624 */ /* 0x000fe200078e00ff */
[----:B------:R-:W0:Y:S01]  /*0020*/  S2R R5, SR_CTAID.X ;  /* 0x0000000000057919 */ /* 0x000e220000002500 */
[----:B------:R-:W-:Y:S01]  /*0030*/  IADD3 R1, R1, -0xd8, RZ ;  /* 0xffffff2801017810 */ /* 0x000fe20007ffe0ff */
[----:B------:R-:W-:Y:S01]  /*0040*/  IMAD.MOV.U32 R22, RZ, RZ, c[0x0][0x180] ;  /* 0x00006000ff167624 */ /* 0x000fe200078e00ff */
[----:B------:R-:W-:Y:S01]  /*0050*/  ULDC UR4, c[0x0][0x180] ;  /* 0x0000600000047ab9 */ /* 0x000fe20000000800 */
[----:B------:R-:W-:Y:S01]  /*0060*/  IADD3 R0, R0, 0xff, RZ ;  /* 0x000000ff00007810 */ /* 0x000fe20007ffe0ff */
[----:B------:R-:W1:Y:S01]  /*0070*/  S2R R60, SR_TID.X ;  /* 0x00000000003c7919 */ /* 0x000e620000002100 */
[----:B------:R-:W-:Y:S01]  /*0080*/  ULDC.64 UR6, c[0x0][0x118] ;  /* 0x0000460000067ab9 */ /* 0x000fe20000000a00 */
[----:B------:R-:W-:Y:S02]  /*0090*/  IADD3 R22, R22, 0x3f, RZ ;  /* 0x0000003f16167810 */ /* 0x000fe40007ffe0ff */
[----:B------:R-:W-:-:S04]  /*00a0*/  SHF.R.S32.HI R3, RZ, 0x1f, R0 ;  /* 0x0000001fff037819 */ /* 0x000fc80000011400 */
[----:B------:R-:W-:-:S04]  /*00b0*/  LEA.HI R3, R3, R0, RZ, 0x8 ;  /* 0x0000000003037211 */ /* 0x000fc800078f40ff */
[----:B------:R-:W-:-:S05]  /*00c0*/  SHF.R.S32.HI R3, RZ, 0x8, R3 ;  /* 0x00000008ff037819 */ /* 0x000fca0000011403 */
[----:B------:R-:W-:Y:S01]  /*00d0*/  IMAD.SHL.U32 R4, R3, 0x8, RZ ;  /* 0x0000000803047824 */ /* 0x000fe200078e00ff */
[----:B0-----:R-:W-:-:S04]  /*00e0*/  IABS R8, R5 ;  /* 0x0000000500087213 */ /* 0x001fc80000000000 */
[-C--:B------:R-:W-:Y:S02]  /*00f0*/  IABS R7, R4.reuse ;  /* 0x0000000400077213 */ /* 0x080fe40000000000 */
[----:B------:R-:W-:Y:S02]  /*0100*/  IABS R10, R4 ;  /* 0x00000004000a7213 */ /* 0x000fe40000000000 */
[----:B------:R-:W0:Y:S01]  /*0110*/  I2F.RP R0, R7 ;  /* 0x0000000700007306 */ /* 0x000e220000209400 */
[----:B-1----:R-:W-:Y:S02]  /*0120*/  SHF.R.U32.HI R239, RZ, 0x6, R60 ;  /* 0x00000006ffef7819 */ /* 0x002fe4000001163c */
[----:B------:R-:W-:Y:S02]  /*0130*/  LOP3.LUT R62, R60, 0x3f, RZ, 0xc0, !PT ;  /* 0x0000003f3c3e7812 */ /* 0x000fe400078ec0ff */
[----:B------:R-:W-:-:S04]  /*0140*/  SGXT.U32 R239, R239, 0x2 ;  /* 0x00000002efef781a */ /* 0x000fc80000000000 */
[C---:B------:R-:W-:Y:S02]  /*0150*/  LOP3.LUT R24, R239.reuse, 0x4, RZ, 0xfc, !PT ;  /* 0x00000004ef187812 */ /* 0x040fe400078efcff */
[C---:B------:R-:W-:Y:S02]  /*0160*/  LOP3.LUT R26, R239.reuse, 0x8, RZ, 0xfc, !PT ;  /* 0x00000008ef1a7812 */ /* 0x040fe400078efcff */
[C---:B------:R-:W-:Y:S02]  /*0170*/  LOP3.LUT R28, R239.reuse, 0xc, RZ, 0xfc, !PT ;  /* 0x0000000cef1c7812 */ /* 0x040fe400078efcff */
[C---:B------:R-:W-:Y:S01]  /*0180*/  LOP3.LUT R32, R239.reuse, 0x10, RZ, 0xfc, !PT ;  /* 0x00000010ef207812 */ /* 0x040fe200078efcff */
[----:B0-----:R-:W0:Y:S01]  /*0190*/  MUFU.RCP R0, R0 ;  /* 0x0000000000007308 */ /* 0x001e220000001000 */
[C---:B------:R-:W-:Y:S02]  /*01a0*/  LOP3.LUT R34, R239.reuse, 0x14, RZ, 0xfc, !PT ;  /* 0x00000014ef227812 */ /* 0x040fe400078efcff */
[----:B------:R-:W-:-:S02]  /*01b0*/  LOP3.LUT R36, R239, 0x18, RZ, 0xfc, !PT ;  /* 0x00000018ef247812 */ /* 0x000fc400078efcff */
[C---:B------:R-:W-:Y:S02]  /*01c0*/  LOP3.LUT R38, R239.reuse, 0x1c, RZ, 0xfc, !PT ;  /* 0x0000001cef267812 */ /* 0x040fe400078efcff */
[C---:B------:R-:W-:Y:S02]  /*01d0*/  LOP3.LUT R40, R239.reuse, 0x20, RZ, 0xfc, !PT ;  /* 0x00000020ef287812 */ /* 0x040fe400078efcff */
[C---:B------:R-:W-:Y:S02]  /*01e0*/  LOP3.LUT R42, R239.reuse, 0x24, RZ, 0xfc, !PT ;  /* 0x00000024ef2a7812 */ /* 0x040fe400078efcff */
[C---:B------:R-:W-:Y:S02]  /*01f0*/  LOP3.LUT R44, R239.reuse, 0x28, RZ, 0xfc, !PT ;  /* 0x00000028ef2c7812 */ /* 0x040fe400078efcff */
[C---:B------:R-:W-:Y:S02]  /*0200*/  LOP3.LUT R46, R239.reuse, 0x2c, RZ, 0xfc, !PT ;  /* 0x0000002cef2e7812 */ /* 0x040fe400078efcff */
[----:B------:R-:W-:-:S02]  /*0210*/  LOP3.LUT R52, R239, 0x30, RZ, 0xfc, !PT ;  /* 0x00000030ef347812 */ /* 0x000fc400078efcff */
[----:B0-----:R-:W-:Y:S01]  /*0220*/  IADD3 R2, R0, 0xffffffe, RZ ;  /* 0x0ffffffe00027810 */ /* 0x001fe20007ffe0ff */
[----:B------:R-:W-:Y:S01]  /*0230*/  IMAD.MOV R0, RZ, RZ, -R10 ;  /* 0x000000ffff007224 */ /* 0x000fe200078e0a0a */
[C---:B------:R-:W-:Y:S02]  /*0240*/  LOP3.LUT R54, R239.reuse, 0x34, RZ, 0xfc, !PT ;  /* 0x00000034ef367812 */ /* 0x040fe400078efcff */
[----:B------:R0:W1:Y:S01]  /*0250*/  F2I.FTZ.U32.TRUNC.NTZ R3, R2 ;  /* 0x0000000200037305 */ /* 0x000062000021f000 */
[C---:B------:R-:W-:Y:S02]  /*0260*/  LOP3.LUT R56, R239.reuse, 0x38, RZ, 0xfc, !PT ;  /* 0x00000038ef387812 */ /* 0x040fe400078efcff */
[----:B------:R-:W-:Y:S01]  /*0270*/  LOP3.LUT R58, R239, 0x3c, RZ, 0xfc, !PT ;  /* 0x0000003cef3a7812 */ /* 0x000fe200078efcff */
[----:B0-----:R-:W-:Y:S02]  /*0280*/  IMAD.MOV.U32 R2, RZ, RZ, RZ ;  /* 0x000000ffff027224 */ /* 0x001fe400078e00ff */
[----:B-1----:R-:W-:-:S04]  /*0290*/  IMAD.MOV R6, RZ, RZ, -R3 ;  /* 0x000000ffff067224 */ /* 0x002fc800078e0a03 */
[----:B------:R-:W-:Y:S02]  /*02a0*/  IMAD R9, R6, R7, RZ ;  /* 0x0000000706097224 */ /* 0x000fe400078e02ff */
[----:B------:R-:W-:Y:S02]  /*02b0*/  IMAD.MOV.U32 R6, RZ, RZ, R8 ;  /* 0x000000ffff067224 */ /* 0x000fe400078e0008 */
[----:B------:R-:W-:-:S06]  /*02c0*/  IMAD.HI.U32 R3, R3, R9, R2 ;  /* 0x0000000903037227 */ /* 0x000fcc00078e0002 */
[----:B------:R-:W-:-:S04]  /*02d0*/  IMAD.HI.U32 R3, R3, R6, RZ ;  /* 0x0000000603037227 */ /* 0x000fc800078e00ff */
[----:B------:R-:W-:-:S05]  /*02e0*/  IMAD R0, R3, R0, R6 ;  /* 0x0000000003007224 */ /* 0x000fca00078e0206 */
[----:B------:R-:W-:-:S13]  /*02f0*/  ISETP.GT.U32.AND P1, PT, R7, R0, PT ;  /* 0x000000000700720c */ /* 0x000fda0003f24070 */
[----:B------:R-:W-:Y:S01]  /*0300*/  @!P1 IMAD.IADD R0, R0, 0x1, -R7 ;  /* 0x0000000100009824 */ /* 0x000fe200078e0a07 */
[----:B------:R-:W-:Y:S02]  /*0310*/  @!P1 IADD3 R3, R3, 0x1, RZ ;  /* 0x0000000103039810 */ /* 0x000fe40007ffe0ff */
[----:B------:R-:W-:Y:S02]  /*0320*/  ISETP.NE.AND P1, PT, R4, RZ, PT ;  /* 0x000000ff0400720c */ /* 0x000fe40003f25270 */
[----:B------:R-:W-:Y:S02]  /*0330*/  ISETP.GE.U32.AND P0, PT, R0, R7, PT ;  /* 0x000000070000720c */ /* 0x000fe40003f06070 */
[----:B------:R-:W-:-:S04]  /*0340*/  LOP3.LUT R0, R5, R4, RZ, 0x3c, !PT ;  /* 0x0000000405007212 */ /* 0x000fc800078e3cff */
[----:B------:R-:W-:Y:S01]  /*0350*/  ISETP.GE.AND P2, PT, R0, RZ, PT ;  /* 0x000000ff0000720c */ /* 0x000fe20003f46270 */
[----:B------:R-:W-:-:S05]  /*0360*/  IMAD.MOV.U32 R0, RZ, RZ, c[0x0][0x178] ;  /* 0x00005e00ff007624 */ /* 0x000fca00078e00ff */
[----:B------:R-:W-:Y:S02]  /*0370*/  IADD3 R0, R0, 0x3f, RZ ;  /* 0x0000003f00007810 */ /* 0x000fe40007ffe0ff */
[----:B------:R-:W-:-:S05]  /*0380*/  @P0 IADD3 R3, R3, 0x1, RZ ;  /* 0x0000000103030810 */ /* 0x000fca0007ffe0ff */
[----:B------:R-:W-:Y:S01]  /*0390*/  IMAD.MOV.U32 R2, RZ, RZ, R3 ;  /* 0x000000ffff027224 */ /* 0x000fe200078e0003 */
[----:B------:R-:W-:-:S03]  /*03a0*/  SHF.R.S32.HI R3, RZ, 0x1f, R0 ;  /* 0x0000001fff037819 */ /* 0x000fc60000011400 */
[----:B------:R-:W-:Y:S01]  /*03b0*/  @!P2 IMAD.MOV R2, RZ, RZ, -R2 ;  /* 0x000000ffff02a224 */ /* 0x000fe200078e0a02 */
[----:B------:R-:W-:Y:S02]  /*03c0*/  @!P1 LOP3.LUT R2, RZ, R4, RZ, 0x33, !PT ;  /* 0x00000004ff029212 */ /* 0x000fe400078e33ff */
[----:B------:R-:W-:-:S03]  /*03d0*/  LEA.HI R3, R3, R0, RZ, 0x6 ;  /* 0x0000000003037211 */ /* 0x000fc600078f30ff */
[----:B------:R-:W-:Y:S02]  /*03e0*/  IMAD.SHL.U32 R6, R2, 0x8, RZ ;  /* 0x0000000802067824 */ /* 0x000fe400078e00ff */
[----:B------:R-:W-:-:S03]  /*03f0*/  IMAD.MOV R2, RZ, RZ, -R2 ;  /* 0x000000ffff027224 */ /* 0x000fc600078e0a02 */
[----:B------:R-:W-:Y:S01]  /*0400*/  LEA.HI.SX32 R3, R3, -R6, 0x1a ;  /* 0x8000000603037211 */ /* 0x000fe200078fd2ff */
[----:B------:R-:W-:-:S03]  /*0410*/  IMAD R4, R4, R2, R5 ;  /* 0x0000000204047224 */ /* 0x000fc600078e0205 */
[----:B------:R-:W-:Y:S02]  /*0420*/  IMNMX R11, R3, 0x8, PT ;  /* 0x00000008030b7817 */ /* 0x000fe40003800200 */
[----:B------:R-:W-:Y:S02]  /*0430*/  IABS R9, R4 ;  /* 0x0000000400097213 */ /* 0x000fe40000000000 */
[----:B------:R-:W-:-:S04]  /*0440*/  IABS R7, R11 ;  /* 0x0000000b00077213 */ /* 0x000fc80000000000 */
[----:B------:R-:W0:Y:S08]  /*0450*/  I2F.RP R0, R7 ;  /* 0x0000000700007306 */ /* 0x000e300000209400 */
[----:B0-----:R-:W0:Y:S02]  /*0460*/  MUFU.RCP R0, R0 ;  /* 0x0000000000007308 */ /* 0x001e240000001000 */
[----:B0-----:R-:W-:-:S06]  /*0470*/  IADD3 R3, R0, 0xffffffe, RZ ;  /* 0x0ffffffe00037810 */ /* 0x001fcc0007ffe0ff */
[----:B------:R-:W0:Y:S02]  /*0480*/  F2I.FTZ.U32.TRUNC.NTZ R3, R3 ;  /* 0x0000000300037305 */ /* 0x000e24000021f000 */
[----:B0-----:R-:W-:-:S04]  /*0490*/  IMAD.MOV R8, RZ, RZ, -R3 ;  /* 0x000000ffff087224 */ /* 0x001fc800078e0a03 */
[----:B------:R-:W-:Y:S01]  /*04a0*/  IMAD.MOV.U32 R2, RZ, RZ, R8 ;  /* 0x000000ffff027224 */ /* 0x000fe200078e0008 */
[----:B------:R-:W-:-:S03]  /*04b0*/  IABS R8, R11 ;  /* 0x0000000b00087213 */ /* 0x000fc60000000000 */
[----:B------:R-:W-:Y:S02]  /*04c0*/  IMAD R5, R2, R7, RZ ;  /* 0x0000000702057224 */ /* 0x000fe400078e02ff */
[----:B------:R-:W-:Y:S02]  /*04d0*/  IMAD.MOV.U32 R2, RZ, RZ, RZ ;  /* 0x000000ffff027224 */ /* 0x000fe400078e00ff */
[----:B------:R-:W-:Y:S02]  /*04e0*/  IMAD.MOV R0, RZ, RZ, -R8 ;  /* 0x000000ffff007224 */ /* 0x000fe400078e0a08 */
        /* <DEDUP_REMOVED lines=9> */
[----:B------:R-:W-:-:S07]  /*0580*/  ISETP.GE.AND P2, PT, R0, RZ, PT ;  /* 0x000000ff0000720c */ /* 0x000fce0003f46270 */
[----:B------:R-:W-:Y:S02]  /*0590*/  @P0 IADD3 R2, R2, 0x1, RZ ;  /* 0x0000000102020810 */ /* 0x000fe40007ffe0ff */
[----:B------:R-:W-:-:S04]  /*05a0*/  ISETP.GT.AND P0, PT, R22, 0x3f, PT ;  /* 0x0000003f1600780c */ /* 0x000fc80003f04270 */
[----:B------:R-:W-:Y:S01]  /*05b0*/  @!P2 IMAD.MOV R2, RZ, RZ, -R2 ;  /* 0x000000ffff02a224 */ /* 0x000fe200078e0a02 */
[----:B------:R-:W-:-:S05]  /*05c0*/  @!P1 LOP3.LUT R2, RZ, R11, RZ, 0x33, !PT ;  /* 0x0000000bff029212 */ /* 0x000fca00078e33ff */
[----:B------:R-:W-:Y:S02]  /*05d0*/  IMAD.MOV R0, RZ, RZ, -R2 ;  /* 0x000000ffff007224 */ /* 0x000fe400078e0a02 */
[----:B------:R-:W-:Y:S02]  /*05e0*/  IMAD.SHL.U32 R2, R2, 0x100, RZ ;  /* 0x0000010002027824 */ /* 0x000fe400078e00ff */
[----:B------:R-:W-:-:S03]  /*05f0*/  IMAD R0, R11, R0, R4 ;  /* 0x000000000b007224 */ /* 0x000fc600078e0204 */
[--C-:B------:R-:W-:Y:S01]  /*0600*/  LOP3.LUT R20, R2, 0x4, R239.reuse, 0xfe, !PT ;  /* 0x0000000402147812 */ /* 0x100fe200078efeef */
[----:B------:R-:W-:Y:S01]  /*0610*/  IMAD.IADD R3, R6, 0x1, R0 ;  /* 0x0000000106037824 */ /* 0x000fe200078e0200 */
[C---:B------:R-:W-:Y:S02]  /*0620*/  LOP3.LUT R0, R2.reuse, R239, RZ, 0xfc, !PT ;  /* 0x000000ef02007212 */ /* 0x040fe400078efcff */
[C-C-:B------:R-:W-:Y:S01]  /*0630*/  LOP3.LUT R30, R2.reuse, 0x8, R239.reuse, 0xfe, !PT ;  /* 0x00000008021e7812 */ /* 0x140fe200078efeef */
[----:B------:R0:W-:Y:S01]  /*0640*/  STL [R1+0x8], R20 ;  /* 0x0000081401007387 */ /* 0x0001e20000100800 */
[----:B------:R-:W-:Y:S01]  /*0650*/  LOP3.LUT R66, R2, 0xc, R239, 0xfe, !PT ;  /* 0x0000000c02427812 */ /* 0x000fe200078efeef */
[----:B------:R-:W-:Y:S01]  /*0660*/  IMAD R64, R3, 0x40, R62 ;  /* 0x0000004003407824 */ /* 0x000fe200078e023e */
[C---:B------:R-:W-:Y:S01]  /*0670*/  LOP3.LUT R68, R0.reuse, 0x40, RZ, 0xfc, !PT ;  /* 0x0000004000447812 */ /* 0x040fe200078efcff */
[----:B------:R0:W-:Y:S01]  /*0680*/  STL [R1+0x4], R30 ;  /* 0x0000041e01007387 */ /* 0x0001e20000100800 */
[----:B------:R-:W-:-:S02]  /*0690*/  LOP3.LUT R70, R0, 0x44, RZ, 0xfc, !PT ;  /* 0x0000004400467812 */ /* 0x000fc400078efcff */
[C---:B------:R-:W-:Y:S01]  /*06a0*/  LOP3.LUT R76, R0.reuse, 0x48, RZ, 0xfc, !PT ;  /* 0x00000048004c7812 */ /* 0x040fe200078efcff */
[----:B------:R0:W-:Y:S01]  /*06b0*/  STL [R1], R66 ;  /* 0x0000004201007387 */ /* 0x0001e20000100800 */
[C---:B------:R-:W-:Y:S02]  /*06c0*/  LOP3.LUT R78, R0.reuse, 0x4c, RZ, 0xfc, !PT ;  /* 0x0000004c004e7812 */ /* 0x040fe400078efcff */
[C---:B------:R-:W-:Y:S01]  /*06d0*/  LOP3.LUT R80, R0.reuse, 0x50, RZ, 0xfc, !PT ;  /* 0x0000005000507812 */ /* 0x040fe200078efcff */
[----:B------:R0:W-:Y:S01]  /*06e0*/  STL [R1+0xcc], R68 ;  /* 0x0000cc4401007387 */ /* 0x0001e20000100800 */
[C---:B------:R-:W-:Y:S02]  /*06f0*/  LOP3.LUT R82, R0.reuse, 0x54, RZ, 0xfc, !PT ;  /* 0x0000005400527812 */ /* 0x040fe400078efcff */
[C---:B------:R-:W-:Y:S01]  /*0700*/  LOP3.LUT R84, R0.reuse, 0x58, RZ, 0xfc, !PT ;  /* 0x0000005800547812 */ /* 0x040fe200078efcff */
[----:B------:R0:W-:Y:S01]  /*0710*/  STL [R1+0xc8], R70 ;  /* 0x0000c84601007387 */ /* 0x0001e20000100800 */
[----:B------:R-:W-:-:S02]  /*0720*/  LOP3.LUT R86, R0, 0x5c, RZ, 0xfc, !PT ;  /* 0x0000005c00567812 */ /* 0x000fc400078efcff */
[C---:B------:R-:W-:Y:S01]  /*0730*/  LOP3.LUT R92, R0.reuse, 0x60, RZ, 0xfc, !PT ;  /* 0x00000060005c7812 */ /* 0x040fe200078efcff */
[----:B------:R0:W-:Y:S01]  /*0740*/  STL [R1+0xc4], R76 ;  /* 0x0000c44c01007387 */ /* 0x0001e20000100800 */
        /* <DEDUP_REMOVED lines=57> */
[----:B------:R-:W-:Y:S02]  /*0ae0*/  LOP3.LUT R155, R0, 0xfc, RZ, 0xfc, !PT ;  /* 0x000000fc009b7812 */ /* 0x000fe400078efcff */
[C-C-:B------:R-:W-:Y:S01]  /*0af0*/  LOP3.LUT R252, R2.reuse, 0x10, R239.reuse, 0xfe, !PT ;  /* 0x0000001002fc7812 */ /* 0x140fe200078efeef */
[----:B------:R0:W-:Y:S01]  /*0b00*/  STL [R1+0x74], R124 ;  /* 0x0000747c01007387 */ /* 0x0001e20000100800 */
[----:B------:R-:W-:-:S02]  /*0b10*/  LOP3.LUT R251, R2, 0x14, R239, 0xfe, !PT ;  /* 0x0000001402fb7812 */ /* 0x000fc400078efeef */
[C-C-:B------:R-:W-:Y:S01]  /*0b20*/  LOP3.LUT R250, R2.reuse, 0x18, R239.reuse, 0xfe, !PT ;  /* 0x0000001802fa7812 */ /* 0x140fe200078efeef */
[----:B------:R0:W-:Y:S01]  /*0b30*/  STL [R1+0x70], R126 ;  /* 0x0000707e01007387 */ /* 0x0001e20000100800 */
[C-C-:B------:R-:W-:Y:S02]  /*0b40*/  LOP3.LUT R249, R2.reuse, 0x1c, R239.reuse, 0xfe, !PT ;  /* 0x0000001c02f97812 */ /* 0x140fe400078efeef */
[C-C-:B------:R-:W-:Y:S01]  /*0b50*/  LOP3.LUT R248, R2.reuse, 0x20, R239.reuse, 0xfe, !PT ;  /* 0x0000002002f87812 */ /* 0x140fe200078efeef */
[----:B------:R0:W-:Y:S01]  /*0b60*/  STL [R1+0x6c], R128 ;  /* 0x00006c8001007387 */ /* 0x0001e20000100800 */
[C-C-:B------:R-:W-:Y:S02]  /*0b70*/  LOP3.LUT R247, R2.reuse, 0x24, R239.reuse, 0xfe, !PT ;  /* 0x0000002402f77812 */ /* 0x140fe400078efeef */
        /* <DEDUP_REMOVED lines=8> */
[----:B------:R-:W-:-:S03]  /*0c00*/  LOP3.LUT R241, R2, 0x3c, R239, 0xfe, !PT ;  /* 0x0000003c02f17812 */ /* 0x000fc600078efeef */
[----:B------:R0:W-:Y:S04]  /*0c10*/  STL [R1+0x5c], R136 ;  /* 0x00005c8801007387 */ /* 0x0001e80000100800 */
        /* <DEDUP_REMOVED lines=19> */
[----:B------:R0:W-:Y:S01]  /*0d50*/  STL [R1+0xc], R64 ;  /* 0x00000c4001007387 */ /* 0x0001e20000100800 */
[----:B------:R-:W-:Y:S05]  /*0d60*/  @P0 BRA `(.L_x_0) ;  /* 0x0000016000000947 */ /* 0x000fea0003800000 */
[C---:B------:R-:W-:Y:S01]  /*0d70*/  IMAD.SHL.U32 R18, R60.reuse, 0x20, RZ ;  /* 0x000000203c127824 */ /* 0x040fe200078e00ff */
[----:B------:R-:W-:Y:S01]  /*0d80*/  CS2R R48, SRZ ;  /* 0x0000000000307805 */ /* 0x000fe2000001ff00 */
[----:B------:R-:W-:Y:S01]  /*0d90*/  IMAD.SHL.U32 R2, R60, 0x40, RZ ;  /* 0x000000403c027824 */ /* 0x000fe200078e00ff */
[----:B------:R-:W-:Y:S01]  /*0da0*/  CS2R R16, SRZ ;  /* 0x0000000000107805 */ /* 0x000fe2000001ff00 */
[----:B------:R-:W-:Y:S01]  /*0db0*/  CS2R R72, SRZ ;  /* 0x0000000000487805 */ /* 0x000fe2000001ff00 */
[----:B------:R-:W-:Y:S01]  /*0dc0*/  LOP3.LUT R18, R18, 0x1c00, RZ, 0xc0, !PT ;  /* 0x00001c0012127812 */ /* 0x000fe200078ec0ff */
[----:B------:R-:W-:Y:S01]  /*0dd0*/  CS2R R8, SRZ ;  /* 0x0000000000087805 */ /* 0x000fe2000001ff00 */
[----:B------:R1:W-:Y:S01]  /*0de0*/  STL [R1+0xd4], R2 ;  /* 0x0000d40201007387 */ /* 0x0003e20000100800 */
[----:B------:R-:W-:Y:S01]  /*0df0*/  CS2R R88, SRZ ;  /* 0x0000000000587805 */ /* 0x000fe2000001ff00 */
[----:B------:R-:W-:Y:S01]  /*0e00*/  CS2R R104, SRZ ;  /* 0x0000000000687805 */ /* 0x000fe2000001ff00 */
[----:B------:R-:W-:Y:S01]  /*0e10*/  CS2R R6, SRZ ;  /* 0x0000000000067805 */ /* 0x000fe2000001ff00 */
[----:B------:R2:W-:Y:S01]  /*0e20*/  STL [R1+0xd0], R18 ;  /* 0x0000d01201007387 */ /* 0x0005e20000100800 */
[----:B------:R-:W-:Y:S01]  /*0e30*/  CS2R R50, SRZ ;  /* 0x0000000000327805 */ /* 0x000fe2000001ff00 */
[----:B------:R-:W-:Y:S01]  /*0e40*/  CS2R R4, SRZ ;  /* 0x0000000000047805 */ /* 0x000fe2000001ff00 */
[----:B------:R-:W-:Y:S01]  /*0e50*/  CS2R R74, SRZ ;  /* 0x00000000004a7805 */ /* 0x000fe2000001ff00 */
[----:B------:R-:W-:Y:S01]  /*0e60*/  CS2R R14, SRZ ;  /* 0x00000000000e7805 */ /* 0x000fe2000001ff00 */
[----:B------:R-:W-:Y:S01]  /*0e70*/  CS2R R90, SRZ ;  /* 0x00000000005a7805 */ /* 0x000fe2000001ff00 */
[----:B-1----:R-:W-:Y:S01]  /*0e80*/  CS2R R2, SRZ ;  /* 0x0000000000027805 */ /* 0x002fe2000001ff00 */
[----:B------:R-:W-:Y:S01]  /*0e90*/  CS2R R12, SRZ ;  /* 0x00000000000c7805 */ /* 0x000fe2000001ff00 */
[----:B------:R-:W-:Y:S01]  /*0ea0*/  CS2R R106, SRZ ;  /* 0x00000000006a7805 */ /* 0x000fe2000001ff00 */
[----:B------:R-:W-:Y:S01]  /*0eb0*/  CS2R R10, SRZ ;  /* 0x00000000000a7805 */ /* 0x000fe2000001ff00 */
[----:B------:R-:W-:Y:S05]  /*0ec0*/  BRA `(.L_x_1) ;  /* 0x000076f000007947 */ /* 0x000fea0003800000 */
.L_x_0:
[----:B------:R-:W-:Y:S01]  /*0ed0*/  IABS R4, c[0x0][0x17c] ;  /* 0x00005f0000047a13 */ /* 0x000fe20000000000 */
[----:B------:R-:W-:Y:S01]  /*0ee0*/  IMAD.MOV.U32 R2, RZ, RZ, RZ ;  /* 0x000000ffff027224 */ /* 0x000fe200078e00ff */
[----:B------:R-:W-:Y:S01]  /*0ef0*/  IABS R5, c[0x0][0x178] ;  /* 0x00005e0000057a13 */ /* 0x000fe20000000000 */
[----:B------:R-:W-:Y:S01]  /*0f00*/  IMAD R16, R239, c[0x0][0x188], RZ ;  /* 0x00006200ef107a24 */ /* 0x000fe200078e02ff */
[----:B------:R-:W1:Y:S01]  /*0f10*/  I2F.RP R8, R4 ;  /* 0x0000000400087306 */ /* 0x000e620000209400 */
[----:B------:R-:W-:Y:S01]  /*0f20*/  IABS R15, R152 ;  /* 0x00000098000f7213 */ /* 0x000fe20000000000 */
[----:B------:R-:W-:Y:S01]  /*0f30*/  IMAD R16, R52, c[0x0][0x188], RZ ;  /* 0x0000620034107a24 */ /* 0x000fe200078e02ff */
[----:B------:R-:W-:Y:S01]  /*0f40*/  IABS R21, R149 ;  /* 0x0000009500157213 */ /* 0x000fe20000000000 */
[----:B------:R-:W-:Y:S01]  /*0f50*/  IMAD R16, R42, c[0x0][0x188], RZ ;  /* 0x000062002a107a24 */ /* 0x000fe200078e02ff */
[----:B------:R-:W-:Y:S01]  /*0f60*/  IABS R25, R147 ;  /* 0x0000009300197213 */ /* 0x000fe20000000000 */
[----:B------:R-:W-:Y:S01]  /*0f70*/  IMAD R16, R36, c[0x0][0x188], RZ ;  /* 0x0000620024107a24 */ /* 0x000fe200078e02ff */
[----:B------:R-:W-:Y:S01]  /*0f80*/  IABS R31, R144 ;  /* 0x00000090001f7213 */ /* 0x000fe20000000000 */
[----:B------:R-:W2:Y:S01]  /*0f90*/  I2F.RP R9, R5 ;  /* 0x0000000500097306 */ /* 0x000ea20000209400 */
[----:B------:R-:W-:Y:S01]  /*0fa0*/  IABS R35, R143 ;  /* 0x0000008f00237213 */ /* 0x000fe20000000000 */
[----:B------:R-:W-:Y:S01]  /*0fb0*/  IMAD R16, R28, c[0x0][0x188], RZ ;  /* 0x000062001c107a24 */ /* 0x000fe200078e02ff */
[----:B------:R-:W-:Y:S01]  /*0fc0*/  IABS R41, R140 ;  /* 0x0000008c00297213 */ /* 0x000fe20000000000 */
[----:B------:R-:W-:Y:S01]  /*0fd0*/  IMAD.SHL.U32 R14, R60, 0x40, RZ ;  /* 0x000000403c0e7824 */ /* 0x000fe200078e00ff */
[----:B------:R-:W-:-:S02]  /*0fe0*/  IABS R45, R138 ;  /* 0x0000008a002d7213 */ /* 0x000fc40000000000 */
[----:B------:R-:W-:Y:S01]  /*0ff0*/  IABS R51, R132 ;  /* 0x0000008400337213 */ /* 0x000fe20000000000 */
[----:B-1----:R-:W1:Y:S01]  /*1000*/  MUFU.RCP R8, R8 ;  /* 0x0000000800087308 */ /* 0x002e620000001000 */
[----:B------:R-:W-:Y:S02]  /*1010*/  IABS R55, R128 ;  /* 0x0000008000377213 */ /* 0x000fe40000000000 */
[----:B------:R-:W-:Y:S02]  /*1020*/  IABS R61, R122 ;  /* 0x0000007a003d7213 */ /* 0x000fe40000000000 */
[----:B------:R-:W-:Y:S02]  /*1030*/  IABS R65, R118 ;  /* 0x0000007600417213 */ /* 0x000fe40000000000 */
[----:B------:R-:W-:Y:S01]  /*1040*/  IABS R71, R112 ;  /* 0x0000007000477213 */ /* 0x000fe20000000000 */
[----:B--2---:R-:W2:Y:S01]  /*1050*/  MUFU.RCP R9, R9 ;  /* 0x0000000900097308 */ /* 0x004ea20000001000 */
[----:B------:R-:W-:-:S02]  /*1060*/  IABS R17, R151 ;  /* 0x0000009700117213 */ /* 0x000fc40000000000 */
[----:B------:R-:W-:Y:S02]  /*1070*/  IABS R75, R108 ;  /* 0x0000006c004b7213 */ /* 0x000fe40000000000 */
[----:B------:R-:W-:Y:S02]  /*1080*/  IABS R27, R146 ;  /* 0x00000092001b7213 */ /* 0x000fe40000000000 */
[----:B------:R-:W-:Y:S02]  /*1090*/  IABS R81, R98 ;  /* 0x0000006200517213 */ /* 0x000fe40000000000 */
[----:B-1----:R-:W-:Y:S02]  /*10a0*/  IADD3 R3, R8, 0xffffffe, RZ ;  /* 0x0ffffffe08037810 */ /* 0x002fe40007ffe0ff */
[----:B------:R-:W-:Y:S02]  /*10b0*/  IABS R37, R142 ;  /* 0x0000008e00257213 */ /* 0x000fe40000000000 */
[----:B------:R-:W-:-:S02]  /*10c0*/  IABS R85, R94 ;  /* 0x0000005e00557213 */ /* 0x000fc40000000000 */
[----:B------:R-:W1:Y:S01]  /*10d0*/  F2I.FTZ.U32.TRUNC.NTZ R3, R3 ;  /* 0x0000000300037305 */ /* 0x000e62000021f000 */
[----:B--2---:R-:W-:Y:S02]  /*10e0*/  IADD3 R6, R9, 0xffffffe, RZ ;  /* 0x0ffffffe09067810 */ /* 0x004fe40007ffe0ff */
[----:B------:R-:W-:Y:S02]  /*10f0*/  IABS R47, R136 ;  /* 0x00000088002f7213 */ /* 0x000fe40000000000 */
[----:B------:R-:W-:Y:S02]  /*1100*/  IABS R91, R84 ;  /* 0x00000054005b7213 */ /* 0x000fe40000000000 */
[----:B------:R-:W-:Y:S01]  /*1110*/  IABS R57, R126 ;  /* 0x0000007e00397213 */ /* 0x000fe20000000000 */
[----:B------:R2:W3:Y:S01]  /*1120*/  F2I.FTZ.U32.TRUNC.NTZ R7, R6 ;  /* 0x0000000600077305 */ /* 0x0004e2000021f000 */
[----:B------:R-:W-:Y:S02]  /*1130*/  IABS R95, R80 ;  /* 0x00000050005f7213 */ /* 0x000fe40000000000 */
[----:B------:R-:W-:-:S02]  /*1140*/  IABS R67, R116 ;  /* 0x0000007400437213 */ /* 0x000fc40000000000 */
[----:B------:R-:W-:Y:S02]  /*1150*/  IABS R101, R70 ;  /* 0x0000004600657213 */ /* 0x000fe40000000000 */
[----:B------:R-:W-:Y:S01]  /*1160*/  IABS R77, R102 ;  /* 0x00000066004d7213 */ /* 0x000fe20000000000 */
[----:B-1----:R-:W-:Y:S01]  /*1170*/  IMAD.MOV R11, RZ, RZ, -R3 ;  /* 0x000000ffff0b7224 */ /* 0x002fe200078e0a03 */
[----:B------:R-:W-:Y:S01]  /*1180*/  IABS R105, R241 ;  /* 0x000000f100697213 */ /* 0x000fe20000000000 */
[----:B--2---:R-:W-:Y:S01]  /*1190*/  IMAD.MOV.U32 R6, RZ, RZ, RZ ;  /* 0x000000ffff067224 */ /* 0x004fe200078e00ff */
[----:B------:R-:W-:Y:S01]  /*11a0*/  IABS R87, R92 ;  /* 0x0000005c00577213 */ /* 0x000fe20000000000 */
[----:B------:R-:W-:Y:S01]  /*11b0*/  IMAD R11, R11, R4, RZ ;  /* 0x000000040b0b7224 */ /* 0x000fe200078e02ff */
[----:B------:R-:W-:Y:S02]  /*11c0*/  IABS R111, R244 ;  /* 0x000000f4006f7213 */ /* 0x000fe40000000000 */
[----:B------:R-:W-:Y:S01]  /*11d0*/  IABS R97, R78 ;  /* 0x0000004e00617213 */ /* 0x000fe20000000000 */
[----:B---3--:R-:W-:Y:S01]  /*11e0*/  IMAD.MOV R8, RZ, RZ, -R7 ;  /* 0x000000ffff087224 */ /* 0x008fe200078e0a07 */
[----:B------:R-:W-:Y:S01]  /*11f0*/  IABS R115, R246 ;  /* 0x000000f600737213 */ /* 0x000fe20000000000 */
[----:B------:R-:W-:Y:S01]  /*1200*/  IMAD.HI.U32 R2, R3, R11, R2 ;  /* 0x0000000b03027227 */ /* 0x000fe200078e0002 */
[----:B------:R-:W-:-:S02]  /*1210*/  SHF.R.S32.HI R3, RZ, 0x1f, R22 ;  /* 0x0000001fff037819 */ /* 0x000fc40000011416 */
[----:B------:R-:W-:Y:S01]  /*1220*/  IABS R11, R154 ;  /* 0x0000009a000b7213 */ /* 0x000fe20000000000 */
[----:B------:R-:W-:Y:S01]  /*1230*/  IMAD R13, R8, R5, RZ ;  /* 0x00000005080d7224 */ /* 0x000fe200078e02ff */
[----:B------:R-:W-:Y:S01]  /*1240*/  LEA.HI R22, R3, R22, RZ, 0x6 ;  /* 0x0000001603167211 */ /* 0x000fe200078f30ff */
[C---:B------:R-:W-:Y:S01]  /*1250*/  IMAD.HI.U32 R8, R2.reuse, R17, RZ ;  /* 0x0000001102087227 */ /* 0x040fe200078e00ff */
[----:B------:R-:W-:Y:S02]  /*1260*/  IABS R9, R155 ;  /* 0x0000009b00097213 */ /* 0x000fe40000000000 */
[----:B------:R-:W-:Y:S01]  /*1270*/  IABS R107, R242 ;  /* 0x000000f2006b7213 */ /* 0x000fe20000000000 */
[----:B------:R-:W-:Y:S01]  /*1280*/  IMAD.HI.U32 R3, R7, R13, R6 ;  /* 0x0000000d07037227 */ /* 0x000fe200078e0006 */
[----:B------:R-:W-:Y:S02]  /*1290*/  IABS R123, R249 ;  /* 0x000000f9007b7213 */ /* 0x000fe40000000000 */
[----:B------:R-:W-:Y:S01]  /*12a0*/  IABS R13, R153 ;  /* 0x00000099000d7213 */ /* 0x000fe20000000000 */
[----:B------:R-:W-:Y:S01]  /*12b0*/  IMAD.HI.U32 R7, R2, R11, RZ ;  /* 0x0000000b02077227 */ /* 0x000fe200078e00ff */
[----:B------:R-:W-:-:S02]  /*12c0*/  IABS R117, R247 ;  /* 0x000000f700757213 */ /* 0x000fc40000000000 */
[----:B------:R-:W-:Y:S01]  /*12d0*/  IABS R127, R251 ;  /* 0x000000fb007f7213 */ /* 0x000fe20000000000 */
[----:B------:R-:W-:Y:S01]  /*12e0*/  IMAD.MOV R7, RZ, RZ, -R7 ;  /* 0x000000ffff077224 */ /* 0x000fe200078e0a07 */
[----:B------:R-:W-:Y:S01]  /*12f0*/  IABS R19, R150 ;  /* 0x0000009600137213 */ /* 0x000fe20000000000 */
[----:B------:R-:W-:Y:S01]  /*1300*/  IMAD.MOV R8, RZ, RZ, -R8 ;  /* 0x000000ffff087224 */ /* 0x000fe200078e0a08 */
[----:B------:R-:W-:Y:S01]  /*1310*/  IABS R129, R252 ;  /* 0x000000fc00817213 */ /* 0x000fe20000000000 */
[----:B------:R-:W-:Y:S01]  /*1320*/  IMAD R11, R4, R7, R11 ;  /* 0x00000007040b7224 */ /* 0x000fe200078e020b */
[----:B------:R-:W-:Y:S01]  /*1330*/  IABS R131, R0 ;  /* 0x0000000000837213 */ /* 0x000fe20000000000 */
[----:B------:R-:W-:Y:S01]  /*1340*/  IMAD.HI.U32 R7, R2, R15, RZ ;  /* 0x0000000f02077227 */ /* 0x000fe200078e00ff */
[----:B------:R-:W-:Y:S02]  /*1350*/  IABS R23, R148 ;  /* 0x0000009400177213 */ /* 0x000fe40000000000 */
[C---:B------:R-:W-:Y:S01]  /*1360*/  ISETP.GT.U32.AND P0, PT, R4.reuse, R11, PT ;  /* 0x0000000b0400720c */ /* 0x040fe20003f04070 */
[----:B------:R-:W-:Y:S01]  /*1370*/  IMAD.MOV R7, RZ, RZ, -R7 ;  /* 0x000000ffff077224 */ /* 0x000fe200078e0a07 */
[----:B------:R-:W-:Y:S01]  /*1380*/  IABS R29, R145 ;  /* 0x00000091001d7213 */ /* 0x000fe20000000000 */
[C---:B------:R-:W-:Y:S01]  /*1390*/  IMAD R17, R4.reuse, R8, R17 ;  /* 0x0000000804117224 */ /* 0x040fe200078e0211 */
[----:B------:R-:W-:Y:S01]  /*13a0*/  IABS R33, R119 ;  /* 0x0000007700217213 */ /* 0x000fe20000000000 */
[----:B------:R-:W-:Y:S01]  /*13b0*/  IMAD R15, R4, R7, R15 ;  /* 0x00000007040f7224 */ /* 0x000fe200078e020f */
[----:B------:R-:W-:Y:S01]  /*13c0*/  IABS R39, R141 ;  /* 0x0000008d00277213 */ /* 0x000fe20000000000 */
[----:B------:R-:W-:Y:S01]  /*13d0*/  IMAD.HI.U32 R7, R2, R21, RZ ;  /* 0x0000001502077227 */ /* 0x000fe200078e00ff */
[----:B------:R-:W-:-:S02]  /*13e0*/  ISETP.GT.U32.AND P3, PT, R4, R17, PT ;  /* 0x000000110400720c */ /* 0x000fc40003f64070 */
[----:B------:R-:W-:Y:S01]  /*13f0*/  ISETP.GT.U32.AND P5, PT, R4, R15, PT ;  /* 0x0000000f0400720c */ /* 0x000fe20003fa4070 */
[----:B------:R-:W-:Y:S01]  /*1400*/  IMAD.MOV R7, RZ, RZ, -R7 ;  /* 0x000000ffff077224 */ /* 0x000fe200078e0a07 */
[----:B------:R-:W-:Y:S01]  /*1410*/  IABS R43, R139 ;  /* 0x0000008b002b7213 */ /* 0x000fe20000000000 */
[----:B------:R-:W-:Y:S01]  /*1420*/  IMAD.HI.U32 R8, R2, R27, RZ ;  /* 0x0000001b02087227 */ /* 0x000fe200078e00ff */
[----:B------:R-:W-:Y:S02]  /*1430*/  IABS R49, R134 ;  /* 0x0000008600317213 */ /* 0x000fe40000000000 */
[----:B------:R-:W-:Y:S01]  /*1440*/  IABS R53, R130 ;  /* 0x0000008200357213 */ /* 0x000fe20000000000 */
[----:B------:R-:W-:Y:S01]  /*1450*/  IMAD R21, R4, R7, R21 ;  /* 0x0000000704157224 */ /* 0x000fe200078e0215 */
        /* <DEDUP_REMOVED lines=12> */
[----:B------:R-:W-:Y:S01]  /*1520*/  IABS R93, R82 ;  /* 0x00000052005d7213 */ /* 0x000fe20000000000 */
[----:B------:R-:W-:Y:S01]  /*1530*/  IMAD.MOV R7, RZ, RZ, -R7 ;  /* 0x000000ffff077224 */ /* 0x000fe200078e0a07 */
[----:B------:R-:W-:Y:S01]  /*1540*/  IABS R99, R76 ;  /* 0x0000004c00637213 */ /* 0x000fe20000000000 */
[C---:B------:R-:W-:Y:S01]  /*1550*/  IMAD R27, R4.reuse, R8, R27 ;  /* 0x00000008041b7224 */ /* 0x040fe200078e021b */
        /* <DEDUP_REMOVED lines=15> */
[----:B------:R-:W-:Y:S01]  /*1650*/  SHF.R.S32.HI R22, RZ, 0x6, R22 ;  /* 0x00000006ff167819 */ /* 0x000fe20000011416 */
[----:B------:R-:W-:Y:S02]  /*1660*/  IMAD.MOV R7, RZ, RZ, -R7 ;  /* 0x000000ffff077224 */ /* 0x000fe400078e0a07 */
[----:B------:R-:W-:Y:S02]  /*1670*/  IMAD.MOV R8, RZ, RZ, -R8 ;  /* 0x000000ffff087224 */ /* 0x000fe400078e0a08 */
[----:B------:R-:W-:Y:S02]  /*1680*/  IMAD R41, R4, R7, R41 ;  /* 0x0000000704297224 */ /* 0x000fe400078e0229 */
[----:B------:R-:W-:-:S04]  /*1690*/  IMAD.HI.U32 R7, R2, R45, RZ ;  /* 0x0000002d02077227 */ /* 0x000fc800078e00ff */
[----:B------:R-:W-:Y:S02]  /*16a0*/  IMAD.MOV R7, RZ, RZ, -R7 ;  /* 0x000000ffff077224 */ /* 0x000fe400078e0a07 */
[C---:B------:R-:W-:Y:S02]  /*16b0*/  IMAD R37, R4.reuse, R8, R37 ;  /* 0x0000000804257224 */ /* 0x040fe400078e0225 */
[----:B------:R-:W-:Y:S02]  /*16c0*/  IMAD R45, R4, R7, R45 ;  /* 0x00000007042d7224 */ /* 0x000fe400078e022d */
[----:B------:R-:W-:-:S04]  /*16d0*/  IMAD.HI.U32 R7, R2, R51, RZ ;  /* 0x0000003302077227 */ /* 0x000fc800078e00ff */
[----:B------:R-:W-:Y:S02]  /*16e0*/  IMAD.MOV R7, RZ, RZ, -R7 ;  /* 0x000000ffff077224 */ /* 0x000fe400078e0a07 */
[----:B------:R-:W-:-:S04]  /*16f0*/  IMAD.HI.U32 R8, R2, R47, RZ ;  /* 0x0000002f02087227 */ /* 0x000fc800078e00ff */
[----:B------:R-:W-:Y:S02]  /*1700*/  IMAD R51, R4, R7, R51 ;  /* 0x0000000704337224 */ /* 0x000fe400078e0233 */
[----:B------:R-:W-:-:S04]  /*1710*/  IMAD.HI.U32 R7, R2, R55, RZ ;  /* 0x0000003702077227 */ /* 0x000fc800078e00ff */
        /* <DEDUP_REMOVED lines=54> */
[----:B------:R-:W-:-:S04]  /*1a80*/  IMAD.HI.U32 R8, R2, R107, RZ ;  /* 0x0000006b02087227 */ /* 0x000fc800078e00ff */
[----:B------:R-:W-:Y:S02]  /*1a90*/  IMAD.MOV R7, RZ, RZ, -R7 ;  /* 0x000000ffff077224 */ /* 0x000fe400078e0a07 */
[----:B------:R-:W-:Y:S02]  /*1aa0*/  IMAD.MOV R6, RZ, RZ, -R6 ;  /* 0x000000ffff067224 */ /* 0x000fe400078e0a06 */
[----:B------:R-:W-:Y:S02]  /*1ab0*/  IMAD.MOV R8, RZ, RZ, -R8 ;  /* 0x000000ffff087224 */ /* 0x000fe400078e0a08 */
[----:B------:R-:W-:Y:S02]  /*1ac0*/  IMAD R115, R4, R7, R115 ;  /* 0x0000000704737224 */ /* 0x000fe400078e0273 */
[----:B------:R-:W-:-:S04]  /*1ad0*/  IMAD.HI.U32 R7, R2, R123, RZ ;  /* 0x0000007b02077227 */ /* 0x000fc800078e00ff */
[C---:B------:R-:W-:Y:S02]  /*1ae0*/  IMAD R9, R4.reuse, R6, R9 ;  /* 0x0000000604097224 */ /* 0x040fe400078e0209 */
[----:B------:R-:W-:Y:S02]  /*1af0*/  IMAD R107, R4, R8, R107 ;  /* 0x00000008046b7224 */ /* 0x000fe400078e026b */
[----:B------:R-:W-:Y:S01]  /*1b00*/  IMAD.HI.U32 R6, R2, R13, RZ ;  /* 0x0000000d02067227 */ /* 0x000fe200078e00ff */
[----:B------:R-:W-:-:S03]  /*1b10*/  ISETP.GT.U32.AND P1, PT, R4, R9, PT ;  /* 0x000000090400720c */ /* 0x000fc60003f24070 */
        /* <DEDUP_REMOVED lines=20> */
[----:B------:R-:W-:Y:S02]  /*1c60*/  IMAD.MOV R8, RZ, RZ, -R7 ;  /* 0x000000ffff087224 */ /* 0x000fe400078e0a07 */
[----:B------:R-:W-:Y:S02]  /*1c70*/  IMAD.MOV R6, RZ, RZ, -R6 ;  /* 0x000000ffff067224 */ /* 0x000fe400078e0a06 */
[C---:B------:R-:W-:Y:S02]  /*1c80*/  IMAD R131, R4.reuse, R8, R131 ;  /* 0x0000000804837224 */ /* 0x040fe400078e0283 */
[----:B------:R-:W-:Y:S02]  /*1c90*/  IMAD R23, R4, R6, R23 ;  /* 0x0000000604177224 */ /* 0x000fe400078e0217 */
[----:B------:R-:W-:Y:S01]  /*1ca0*/  IMAD.HI.U32 R6, R2, R29, RZ ;  /* 0x0000001d02067227 */ /* 0x000fe200078e00ff */
[----:B------:R-:W-:-:S03]  /*1cb0*/  ISETP.GT.U32.AND P2, PT, R4, R131, PT ;  /* 0x000000830400720c */ /* 0x000fc60003f44070 */
[--C-:B------:R-:W-:Y:S01]  /*1cc0*/  @!P1 IMAD.IADD R9, R9, 0x1, -R4.reuse ;  /* 0x0000000109099824 */ /* 0x100fe200078e0a04 */
[C---:B------:R-:W-:Y:S01]  /*1cd0*/  ISETP.GT.U32.AND P1, PT, R4.reuse, R23, PT ;  /* 0x000000170400720c */ /* 0x040fe20003f24070 */
[----:B------:R-:W-:Y:S01]  /*1ce0*/  @!P0 IMAD.IADD R11, R11, 0x1, -R4 ;  /* 0x000000010b0b8824 */ /* 0x000fe200078e0a04 */
[C---:B------:R-:W-:Y:S01]  /*1cf0*/  ISETP.GT.U32.AND P0, PT, R4.reuse, R25, PT ;  /* 0x000000190400720c */ /* 0x040fe20003f04070 */
[----:B------:R-:W-:Y:S02]  /*1d00*/  IMAD.MOV R6, RZ, RZ, -R6 ;  /* 0x000000ffff067224 */ /* 0x000fe400078e0a06 */
[----:B------:R-:W-:Y:S01]  /*1d10*/  @!P4 IMAD.IADD R13, R13, 0x1, -R4 ;  /* 0x000000010d0dc824 */ /* 0x000fe200078e0a04 */
[C---:B------:R-:W-:Y:S01]  /*1d20*/  ISETP.GT.U32.AND P4, PT, R4.reuse, R27, PT ;  /* 0x0000001b0400720c */ /* 0x040fe20003f84070 */
[----:B------:R-:W-:Y:S02]  /*1d30*/  IMAD R29, R4, R6, R29 ;  /* 0x00000006041d7224 */ /* 0x000fe400078e021d */
[----:B------:R-:W-:-:S04]  /*1d40*/  IMAD.HI.U32 R6, R2, R33, RZ ;  /* 0x0000002102067227 */ /* 0x000fc800078e00ff */
[----:B------:R-:W-:Y:S01]  /*1d50*/  @!P2 IMAD.IADD R131, R131, 0x1, -R4 ;  /* 0x000000018383a824 */ /* 0x000fe200078e0a04 */
[C---:B------:R-:W-:Y:S01]  /*1d60*/  ISETP.GT.U32.AND P2, PT, R4.reuse, R21, PT ;  /* 0x000000150400720c */ /* 0x040fe20003f44070 */
[----:B------:R-:W-:Y:S02]  /*1d70*/  IMAD.MOV R6, RZ, RZ, -R6 ;  /* 0x000000ffff067224 */ /* 0x000fe400078e0a06 */
[--C-:B------:R-:W-:Y:S01]  /*1d80*/  @!P1 IMAD.IADD R23, R23, 0x1, -R4.reuse ;  /* 0x0000000117179824 */ /* 0x100fe200078e0a04 */
[C---:B------:R-:W-:Y:S01]  /*1d90*/  ISETP.GT.U32.AND P1, PT, R4.reuse, R11, PT ;  /* 0x0000000b0400720c */ /* 0x040fe20003f24070 */
        /* <DEDUP_REMOVED lines=9> */
[--C-:B------:R-:W-:Y:S01]  /*1e30*/  @!P2 IMAD.IADD R21, R21, 0x1, -R4.reuse ;  /* 0x000000011515a824 */ /* 0x100fe200078e0a04 */
[C---:B------:R-:W-:Y:S01]  /*1e40*/  ISETP.GT.U32.AND P2, PT, R4.reuse, R9, PT ;  /* 0x000000090400720c */ /* 0x040fe20003f44070 */
[----:B------:R-:W-:Y:S01]  /*1e50*/  @!P4 IMAD.IADD R27, R27, 0x1, -R4 ;  /* 0x000000011b1bc824 */ /* 0x000fe200078e0a04 */
[C---:B------:R-:W-:Y:S01]  /*1e60*/  ISETP.GT.U32.AND P4, PT, R4.reuse, R15, PT ;  /* 0x0000000f0400720c */ /* 0x040fe20003f84070 */
[----:B------:R-:W-:-:S02]  /*1e70*/  IMAD R39, R4, R6, R39 ;  /* 0x0000000604277224 */ /* 0x000fc400078e0227 */
[----:B------:R-:W-:-:S04]  /*1e80*/  IMAD.HI.U32 R6, R2, R43, RZ ;  /* 0x0000002b02067227 */ /* 0x000fc800078e00ff */
[--C-:B------:R-:W-:Y:S01]  /*1e90*/  @!P1 IMAD.IADD R11, R11, 0x1, -R4.reuse ;  /* 0x000000010b0b9824 */ /* 0x100fe200078e0a04 */
[C---:B------:R-:W-:Y:S01]  /*1ea0*/  ISETP.GT.U32.AND P1, PT, R4.reuse, R23, PT ;  /* 0x000000170400720c */ /* 0x040fe20003f24070 */
[----:B------:R-:W-:Y:S01]  /*1eb0*/  @!P0 IMAD.IADD R13, R13, 0x1, -R4 ;  /* 0x000000010d0d8824 */ /* 0x000fe200078e0a04 */
[C---:B------:R-:W-:Y:S01]  /*1ec0*/  ISETP.GT.U32.AND P0, PT, R4.reuse, R25, PT ;  /* 0x000000190400720c */ /* 0x040fe20003f04070 */
[----:B------:R-:W-:Y:S02]  /*1ed0*/  IMAD.MOV R6, RZ, RZ, -R6 ;  /* 0x000000ffff067224 */ /* 0x000fe400078e0a06 */
[--C-:B------:R-:W-:Y:S01]  /*1ee0*/  @!P6 IMAD.IADD R19, R19, 0x1, -R4.reuse ;  /* 0x000000011313e824 */ /* 0x100fe200078e0a04 */
[C---:B------:R-:W-:Y:S01]  /*1ef0*/  ISETP.GT.U32.AND P6, PT, R4.reuse, R131, PT ;  /* 0x000000830400720c */ /* 0x040fe20003fc4070 */
[C---:B------:R-:W-:Y:S02]  /*1f00*/  IMAD R43, R4.reuse, R6, R43 ;  /* 0x00000006042b7224 */ /* 0x040fe400078e022b */
[----:B------:R-:W-:Y:S01]  /*1f10*/  @!P5 IMAD.IADD R29, R29, 0x1, -R4 ;  /* 0x000000011d1dd824 */ /* 0x000fe200078e0a04 */
[----:B------:R-:W-:Y:S01]  /*1f20*/  ISETP.GT.U32.AND P5, PT, R4, R17, PT ;  /* 0x000000110400720c */ /* 0x000fe20003fa4070 */
[----:B------:R-:W-:-:S04]  /*1f30*/  IMAD.HI.U32 R6, R2, R49, RZ ;  /* 0x0000003102067227 */ /* 0x000fc800078e00ff */
[--C-:B------:R-:W-:Y:S01]  /*1f40*/  @!P3 IMAD.IADD R31, R31, 0x1, -R4.reuse ;  /* 0x000000011f1fb824 */ /* 0x100fe200078e0a04 */
[C---:B------:R-:W-:Y:S01]  /*1f50*/  ISETP.GT.U32.AND P3, PT, R4.reuse, R19, PT ;  /* 0x000000130400720c */ /* 0x040fe20003f64070 */
[--C-:B------:R-:W-:Y:S01]  /*1f60*/  @!P2 IMAD.IADD R9, R9, 0x1, -R4.reuse ;  /* 0x000000010909a824 */ /* 0x100fe200078e0a04 */
[C---:B------:R-:W-:Y:S01]  /*1f70*/  ISETP.GT.U32.AND P2, PT, R4.reuse, R21, PT ;  /* 0x000000150400720c */ /* 0x040fe20003f44070 */
[----:B------:R-:W-:Y:S01]  /*1f80*/  @!P4 IMAD.IADD R15, R15, 0x1, -R4 ;  /* 0x000000010f0fc824 */ /* 0x000fe200078e0a04 */
[C---:B------:R-:W-:Y:S01]  /*1f90*/  ISETP.GT.U32.AND P4, PT, R4.reuse, R27, PT ;  /* 0x0000001b0400720c */ /* 0x040fe20003f84070 */
[----:B------:R-:W-:Y:S02]  /*1fa0*/  IMAD.MOV R6, RZ, RZ, -R6 ;  /* 0x000000ffff067224 */ /* 0x000fe400078e0a06 */
[--C-:B------:R-:W-:Y:S01]  /*1fb0*/  @!P1 IMAD.IADD R23, R23, 0x1, -R4.reuse ;  /* 0x0000000117179824 */ /* 0x100fe200078e0a04 */
[C---:B------:R-:W-:Y:S01]  /*1fc0*/  ISETP.GT.U32.AND P1, PT, R4.reuse, R37, PT ;  /* 0x000000250400720c */ /* 0x040fe20003f24070 */
[----:B------:R-:W-:Y:S01]  /*1fd0*/  @!P0 IMAD.IADD R25, R25, 0x1, -R4 ;  /* 0x0000000119198824 */ /* 0x000fe200078e0a04 */
[C---:B------:R-:W-:Y:S01]  /*1fe0*/  ISETP.GT.U32.AND P0, PT, R4.reuse, R39, PT ;  /* 0x000000270400720c */ /* 0x040fe20003f04070 */
[----:B------:R-:W-:-:S02]  /*1ff0*/  IMAD R49, R4, R6, R49 ;  /* 0x0000000604317224 */ /* 0x000fc400078e0231 */
[----:B------:R-:W-:-:S04]  /*2000*/  IMAD.HI.U32 R6, R2, R53, RZ ;  /* 0x0000003502067227 */ /* 0x000fc800078e00ff */
[----:B------:R-:W-:Y:S02]  /*2010*/  IMAD.MOV R6, RZ, RZ, -R6 ;  /* 0x000000ffff067224 */ /* 0x000fe400078e0a06 */
[--C-:B------:R-:W-:Y:S01]  /*2020*/  @!P5 IMAD.IADD R17, R17, 0x1, -R4.reuse ;  /* 0x000000011111d824 */ /* 0x100fe200078e0a04 */
[C---:B------:R-:W-:Y:S01]  /*2030*/  ISETP.GT.U32.AND P5, PT, R4.reuse, R29, PT ;  /* 0x0000001d0400720c */ /* 0x040fe20003fa4070 */
[--C-:B------:R-:W-:Y:S01]  /*2040*/  @!P3 IMAD.IADD R19, R19, 0x1, -R4.reuse ;  /* 0x000000011313b824 */ /* 0x100fe200078e0a04 */
[C---:B------:R-:W-:Y:S01]  /*2050*/  ISETP.GT.U32.AND P3, PT, R4.reuse, R33, PT ;  /* 0x000000210400720c */ /* 0x040fe20003f64070 */
[--C-:B------:R-:W-:Y:S01]  /*2060*/  @!P2 IMAD.IADD R21, R21, 0x1, -R4.reuse ;  /* 0x000000011515a824 */ /* 0x100fe200078e0a04 */
[C---:B------:R-:W-:Y:S01]  /*2070*/  ISETP.GT.U32.AND P2, PT, R4.reuse, R35, PT ;  /* 0x000000230400720c */ /* 0x040fe20003f44070 */
[C---:B------:R-:W-:Y:S02]  /*2080*/  IMAD R53, R4.reuse, R6, R53 ;  /* 0x0000000604357224 */ /* 0x040fe400078e0235 */
[--C-:B------:R-:W-:Y:S01]  /*2090*/  @!P4 IMAD.IADD R27, R27, 0x1, -R4.reuse ;  /* 0x000000011b1bc824 */ /* 0x100fe200078e0a04 */
[C---:B------:R-:W-:Y:S01]  /*20a0*/  ISETP.GT.U32.AND P4, PT, R4.reuse, R41, PT ;  /* 0x000000290400720c */ /* 0x040fe20003f84070 */
[--C-:B------:R-:W-:Y:S01]  /*20b0*/  @!P1 IMAD.IADD R37, R37, 0x1, -R4.reuse ;  /* 0x0000000125259824 */ /* 0x100fe200078e0a04 */
[C---:B------:R-:W-:Y:S01]  /*20c0*/  ISETP.GT.U32.AND P1, PT, R4.reuse, R51, PT ;  /* 0x000000330400720c */ /* 0x040fe20003f24070 */
[--C-:B------:R-:W-:Y:S01]  /*20d0*/  @!P0 IMAD.IADD R39, R39, 0x1, -R4.reuse ;  /* 0x0000000127278824 */ /* 0x100fe200078e0a04 */
[C---:B------:R-:W-:Y:S01]  /*20e0*/  ISETP.GT.U32.AND P0, PT, R4.reuse, R53, PT ;  /* 0x000000350400720c */ /* 0x040fe20003f04070 */
[--C-:B------:R-:W-:Y:S01]  /*20f0*/  @!P6 IMAD.IADD R131, R131, 0x1, -R4.reuse ;  /* 0x000000018383e824 */ /* 0x100fe200078e0a04 */
[C---:B------:R-:W-:Y:S01]  /*2100*/  ISETP.GT.U32.AND P6, PT, R4.reuse, R31, PT ;  /* 0x0000001f0400720c */ /* 0x040fe20003fc4070 */
        /* <DEDUP_REMOVED lines=23> */
[----:B------:R-:W-:Y:S01]  /*2280*/  @!P2 IMAD.IADD R49, R49, 0x1, -R4 ;  /* 0x000000013131a824 */ /* 0x000fe200078e0a04 */
[C---:B------:R-:W-:Y:S01]  /*2290*/  ISETP.GT.U32.AND P2, PT, R4.reuse, R37, PT ;  /* 0x000000250400720c */ /* 0x040fe20003f44070 */
[----:B------:R-:W-:-:S02]  /*22a0*/  IMAD R63, R4, R6, R63 ;  /* 0x00000006043f7224 */ /* 0x000fc400078e023f */
[----:B------:R-:W-:Y:S01]  /*22b0*/  @!P4 IMAD.IADD R55, R55, 0x1, -R4 ;  /* 0x000000013737c824 */ /* 0x000fe200078e0a04 */
[----:B------:R-:W-:Y:S01]  /*22c0*/  ISETP.GT.U32.AND P4, PT, R4, R43, PT ;  /* 0x0000002b0400720c */ /* 0x000fe20003f84070 */
[----:B------:R-:W-:-:S04]  /*22d0*/  IMAD.HI.U32 R6, R2, R69, RZ ;  /* 0x0000004502067227 */ /* 0x000fc800078e00ff */
        /* <DEDUP_REMOVED lines=22> */
[----:B------:R-:W-:Y:S01]  /*2440*/  @!P5 IMAD.IADD R57, R57, 0x1, -R4 ;  /* 0x000000013939d824 */ /* 0x000fe200078e0a04 */
[C---:B------:R-:W-:Y:S01]  /*2450*/  ISETP.GT.U32.AND P5, PT, R4.reuse, R45, PT ;  /* 0x0000002d0400720c */ /* 0x040fe20003fa4070 */
[----:B------:R-:W-:Y:S02]  /*2460*/  IMAD.MOV R6, RZ, RZ, -R6 ;  /* 0x000000ffff067224 */ /* 0x000fe400078e0a06 */
[--C-:B------:R-:W-:Y:S01]  /*2470*/  @!P6 IMAD.IADD R33, R33, 0x1, -R4.reuse ;  /* 0x000000012121e824 */ /* 0x100fe200078e0a04 */
[C---:B------:R-:W-:Y:S01]  /*2480*/  ISETP.GT.U32.AND P6, PT, R4.reuse, R57, PT ;  /* 0x000000390400720c */ /* 0x040fe20003fc4070 */
[C---:B------:R-:W-:Y:S02]  /*2490*/  IMAD R79, R4.reuse, R6, R79 ;  /* 0x00000006044f7224 */ /* 0x040fe400078e024f */
        /* <DEDUP_REMOVED lines=30> */
[----:B------:R-:W-:Y:S02]  /*2680*/  @!P6 IMAD.IADD R71, R71, 0x1, -R4 ;  /* 0x000000014747e824 */ /* 0x000fe400078e0a04 */
[----:B------:R-:W-:Y:S01]  /*2690*/  IMAD.MOV R6, RZ, RZ, -R6 ;  /* 0x000000ffff067224 */ /* 0x000fe200078e0a06 */
        /* <DEDUP_REMOVED lines=59> */
[----:B------:R-:W-:Y:S01]  /*2a50*/  ISETP.GT.U32.AND P2, PT, R4, R109, PT ;  /* 0x0000006d0400720c */ /* 0x000fe20003f44070 */
[----:B------:R-:W-:-:S02]  /*2a60*/  @!P1 IMAD.IADD R107, R107, 0x1, -R4 ;  /* 0x000000016b6b9824 */ /* 0x000fc400078e0a04 */
[--C-:B------:R-:W-:Y:S01]  /*2a70*/  @!P0 IMAD.IADD R85, R85, 0x1, -R4.reuse ;  /* 0x0000000155558824 */ /* 0x100fe200078e0a04 */
[C---:B------:R-:W-:Y:S01]  /*2a80*/  ISETP.GT.U32.AND P1, PT, R4.reuse, R95, PT ;  /* 0x0000005f0400720c */ /* 0x040fe20003f24070 */
[----:B------:R-:W-:Y:S01]  /*2a90*/  @!P5 IMAD.IADD R89, R89, 0x1, -R4 ;  /* 0x000000015959d824 */ /* 0x000fe200078e0a04 */
[----:B------:R-:W-:Y:S01]  /*2aa0*/  ISETP.GT.U32.AND P0, PT, R4, R97, PT ;  /* 0x000000610400720c */ /* 0x000fe20003f04070 */
[----:B------:R-:W-:Y:S01]  /*2ab0*/  IMAD.HI.U32 R6, R2, R113, RZ ;  /* 0x0000007102067227 */ /* 0x000fe200078e00ff */
[----:B------:R-:W-:-:S03]  /*2ac0*/  ISETP.GT.U32.AND P5, PT, R4, R103, PT ;  /* 0x000000670400720c */ /* 0x000fc60003fa4070 */
        /* <DEDUP_REMOVED lines=32> */
[----:B------:R-:W-:Y:S01]  /*2cd0*/  ISETP.GT.U32.AND P0, PT, R4, R127, PT ;  /* 0x0000007f0400720c */ /* 0x000fe20003f04070 */
[----:B------:R-:W-:-:S04]  /*2ce0*/  IMAD.HI.U32 R3, R3, R10, RZ ;  /* 0x0000000a03037227 */ /* 0x000fc800078e00ff */
[----:B------:R-:W-:Y:S02]  /*2cf0*/  IMAD R125, R4, R6, R125 ;  /* 0x00000006047d7224 */ /* 0x000fe400078e027d */
[----:B------:R-:W-:-:S04]  /*2d00*/  IMAD.HI.U32 R6, R2, R133, RZ ;  /* 0x0000008502067227 */ /* 0x000fc800078e00ff */
[----:B------:R-:W-:Y:S02]  /*2d10*/  IMAD.MOV R3, RZ, RZ, -R3 ;  /* 0x000000ffff037224 */ /* 0x000fe400078e0a03 */
[----:B------:R-:W-:Y:S01]  /*2d20*/  @!P5 IMAD.IADD R91, R91, 0x1, -R4 ;  /* 0x000000015b5bd824 */ /* 0x000fe200078e0a04 */
[----:B------:R-:W-:Y:S01]  /*2d30*/  ISETP.GT.U32.AND P5, PT, R4, R103, PT ;  /* 0x000000670400720c */ /* 0x000fe20003fa4070 */
[----:B------:R-:W-:Y:S02]  /*2d40*/  IMAD.MOV R7, RZ, RZ, -R6 ;  /* 0x000000ffff077224 */ /* 0x000fe400078e0a06 */
[----:B------:R-:W-:Y:S01]  /*2d50*/  IMAD R8, R5, R3, R10 ;  /* 0x0000000305087224 */ /* 0x000fe200078e020a */
[----:B------:R-:W-:Y:S01]  /*2d60*/  LOP3.LUT R3, R60, 0x7, RZ, 0xc0, !PT ;  /* 0x000000073c037812 */ /* 0x000fe200078ec0ff */
[--C-:B------:R-:W-:Y:S01]  /*2d70*/  @!P4 IMAD.IADD R101, R101, 0x1, -R4.reuse ;  /* 0x000000016565c824 */ /* 0x100fe200078e0a04 */
[C---:B------:R-:W-:Y:S01]  /*2d80*/  ISETP.GT.U32.AND P4, PT, R4.reuse, R115, PT ;  /* 0x000000730400720c */ /* 0x040fe20003f84070 */
[--C-:B------:R-:W-:Y:S01]  /*2d90*/  @!P3 IMAD.IADD R105, R105, 0x1, -R4.reuse ;  /* 0x000000016969b824 */ /* 0x100fe200078e0a04 */
[C---:B------:R-:W-:Y:S01]  /*2da0*/  ISETP.GT.U32.AND P3, PT, R4.reuse, R121, PT ;  /* 0x000000790400720c */ /* 0x040fe20003f64070 */
[----:B------:R-:W-:Y:S01]  /*2db0*/  @!P6 IMAD.IADD R109, R109, 0x1, -R4 ;  /* 0x000000016d6de824 */ /* 0x000fe200078e0a04 */
[----:B------:R-:W-:Y:S01]  /*2dc0*/  ISETP.GT.U32.AND P6, PT, R4, R125, PT ;  /* 0x0000007d0400720c */ /* 0x000fe20003fc4070 */
[----:B------:R-:W-:-:S04]  /*2dd0*/  IMAD.HI.U32 R6, R2, R135, RZ ;  /* 0x0000008702067227 */ /* 0x000fc800078e00ff */
[----:B------:R-:W-:Y:S01]  /*2de0*/  @!P2 IMAD.IADD R113, R113, 0x1, -R4 ;  /* 0x000000017171a824 */ /* 0x000fe200078e0a04 */
[----:B------:R-:W-:Y:S01]  /*2df0*/  ISETP.GT.U32.AND P2, PT, R4, R129, PT ;  /* 0x000000810400720c */ /* 0x000fe20003f44070 */
[----:B------:R-:W-:-:S04]  /*2e00*/  IMAD.HI.U32 R2, R2, R137, RZ ;  /* 0x0000008902027227 */ /* 0x000fc800078e00ff */
[--C-:B------:R-:W-:Y:S01]  /*2e10*/  @!P1 IMAD.IADD R123, R123, 0x1, -R4.reuse ;  /* 0x000000017b7b9824 */ /* 0x100fe200078e0a04 */
[----:B------:R-:W-:Y:S01]  /*2e20*/  ISETP.GT.U32.AND P1, PT, R5, R8, PT ;  /* 0x000000080500720c */ /* 0x000fe20003f24070 */
[----:B------:R-:W-:Y:S01]  /*2e30*/  @!P0 IMAD.IADD R127, R127, 0x1, -R4 ;  /* 0x000000017f7f8824 */ /* 0x000fe200078e0a04 */
[C---:B------:R-:W-:Y:S01]  /*2e40*/  ISETP.GT.U32.AND P0, PT, R4.reuse, R113, PT ;  /* 0x000000710400720c */ /* 0x040fe20003f04070 */
[----:B------:R-:W-:Y:S02]  /*2e50*/  IMAD.MOV R2, RZ, RZ, -R2 ;  /* 0x000000ffff027224 */ /* 0x000fe400078e0a02 */
[C---:B------:R-:W-:Y:S02]  /*2e60*/  IMAD R133, R4.reuse, R7, R133 ;  /* 0x0000000704857224 */ /* 0x040fe400078e0285 */
[----:B------:R-:W-:Y:S01]  /*2e70*/  IMAD R137, R4, R2, R137 ;  /* 0x0000000204897224 */ /* 0x000fe200078e0289 */
[----:B------:R-:W-:Y:S01]  /*2e80*/  LOP3.LUT R2, R60, 0xc0, RZ, 0xc0, !PT ;  /* 0x000000c03c027812 */ /* 0x000fe200078ec0ff */
        /* <DEDUP_REMOVED lines=8> */
[----:B------:R-:W-:Y:S01]  /*2f10*/  @!P1 IMAD.IADD R8, R8, 0x1, -R5 ;  /* 0x0000000108089824 */ /* 0x000fe200078e0a05 */
[----:B------:R-:W-:Y:S01]  /*2f20*/  SHF.R.U32.HI R2, RZ, 0x2, R2 ;  /* 0x00000002ff027819 */ /* 0x000fe20000011602 */
[----:B------:R-:W-:Y:S01]  /*2f30*/  @!P0 IMAD.IADD R113, R113, 0x1, -R4 ;  /* 0x0000000171718824 */ /* 0x000fe200078e0a04 */
[C---:B------:R-:W-:Y:S01]  /*2f40*/  ISETP.GT.U32.AND P1, PT, R4.reuse, R125, PT ;  /* 0x0000007d0400720c */ /* 0x040fe20003f24070 */
[----:B------:R-:W-:Y:S01]  /*2f50*/  IMAD.MOV R6, RZ, RZ, -R6 ;  /* 0x000000ffff067224 */ /* 0x000fe200078e0a06 */
[----:B------:R-:W-:Y:S01]  /*2f60*/  ISETP.GT.U32.AND P0, PT, R4, R127, PT ;  /* 0x0000007f0400720c */ /* 0x000fe20003f04070 */
[----:B------:R-:W-:-:S02]  /*2f70*/  @!P5 IMAD.IADD R117, R117, 0x1, -R4 ;  /* 0x000000017575d824 */ /* 0x000fc400078e0a04 */
        /* <DEDUP_REMOVED lines=8> */
[----:B------:R-:W-:Y:S01]  /*3000*/  ISETP.GT.U32.AND P3, PT, R4, R123, PT ;  /* 0x0000007b0400720c */ /* 0x000fe20003f64070 */
[--C-:B------:R-:W-:Y:S01]  /*3010*/  @!P0 IMAD.IADD R127, R127, 0x1, -R4.reuse ;  /* 0x000000017f7f8824 */ /* 0x100fe200078e0a04 */
[----:B------:R-:W-:Y:S01]  /*3020*/  ISETP.GE.AND P1, PT, R155, RZ, PT ;  /* 0x000000ff9b00720c */ /* 0x000fe20003f26270 */
[--C-:B------:R-:W-:Y:S01]  /*3030*/  @!P6 IMAD.IADD R111, R111, 0x1, -R4.reuse ;  /* 0x000000016f6fe824 */ /* 0x100fe200078e0a04 */
[----:B------:R-:W-:Y:S01]  /*3040*/  ISETP.GE.AND P0, PT, R154, RZ, PT ;  /* 0x000000ff9a00720c */ /* 0x000fe20003f06270 */
[----:B------:R-:W-:Y:S01]  /*3050*/  IMAD.SHL.U32 R10, R60, 0x20, RZ ;  /* 0x000000203c0a7824 */ /* 0x000fe200078e00ff */
        /* <DEDUP_REMOVED lines=8> */
[----:B------:R-:W-:Y:S01]  /*30e0*/  ISETP.GT.U32.AND P3, PT, R5, R8, PT ;  /* 0x000000080500720c */ /* 0x000fe20003f64070 */
[----:B------:R-:W-:Y:S01]  /*30f0*/  @!P1 IMAD.MOV R9, RZ, RZ, -R9 ;  /* 0x000000ffff099224 */ /* 0x000fe200078e0a09 */
[----:B------:R-:W-:Y:S01]  /*3100*/  ISETP.GE.AND P1, PT, R149, RZ, PT ;  /* 0x000000ff9500720c */ /* 0x000fe20003f26270 */
[----:B------:R-:W-:Y:S01]  /*3110*/  @!P0 IMAD.MOV R11, RZ, RZ, -R11 ;  /* 0x000000ffff0b8224 */ /* 0x000fe200078e0a0b */
[----:B------:R-:W-:Y:S01]  /*3120*/  ISETP.GE.AND P0, PT, R148, RZ, PT ;  /* 0x000000ff9400720c */ /* 0x000fe20003f06270 */
[----:B------:R-:W-:Y:S01]  /*3130*/  IMAD.MOV.U32 R183, RZ, RZ, R123 ;  /* 0x000000ffffb77224 */ /* 0x000fe200078e007b */
[----:B------:R-:W-:Y:S01]  /*3140*/  LOP3.LUT R12, R10, 0x1c00, RZ, 0xc0, !PT ;  /* 0x00001c000a0c7812 */ /* 0x000fe200078ec0ff */
[--C-:B------:R-:W-:Y:S01]  /*3150*/  @!P2 IMAD.IADD R129, R129, 0x1, -R4.reuse ;  /* 0x000000018181a824 */ /* 0x100fe200078e0a04 */
[----:B------:R-:W-:Y:S01]  /*3160*/  ISETP.GE.AND P2, PT, R153, RZ, PT ;  /* 0x000000ff9900720c */ /* 0x000fe20003f46270 */
[--C-:B------:R-:W-:Y:S01]  /*3170*/  @!P5 IMAD.IADD R121, R121, 0x1, -R4.reuse ;  /* 0x000000017979d824 */ /* 0x100fe200078e0a04 */
[----:B------:R-:W-:Y:S01]  /*3180*/  ISETP.GT.U32.AND P5, PT, R4, R135, PT ;  /* 0x000000870400720c */ /* 0x000fe20003fa4070 */
[--C-:B------:R-:W-:Y:S01]  /*3190*/  @!P4 IMAD.IADD R133, R133, 0x1, -R4.reuse ;  /* 0x000000018585c824 */ /* 0x100fe200078e0a04 */
[----:B------:R-:W-:Y:S01]  /*31a0*/  ISETP.GE.AND P4, PT, R152, RZ, PT ;  /* 0x000000ff9800720c */ /* 0x000fe20003f86270 */
[----:B------:R-:W-:Y:S01]  /*31b0*/  @!P3 IMAD.IADD R8, R8, 0x1, -R5 ;  /* 0x000000010808b824 */ /* 0x000fe200078e0a05 */
[----:B------:R-:W-:Y:S01]  /*31c0*/  ISETP.GE.AND P3, PT, R151, RZ, PT ;  /* 0x000000ff9700720c */ /* 0x000fe20003f66270 */
[----:B------:R-:W-:Y:S01]  /*31d0*/  @!P1 IMAD.MOV R21, RZ, RZ, -R21 ;  /* 0x000000ffff159224 */ /* 0x000fe200078e0a15 */
[----:B------:R-:W-:Y:S01]  /*31e0*/  ISETP.GE.AND P1, PT, R119, RZ, PT ;  /* 0x000000ff7700720c */ /* 0x000fe20003f26270 */
[----:B------:R-:W-:Y:S01]  /*31f0*/  @!P0 IMAD.MOV R23, RZ, RZ, -R23 ;  /* 0x000000ffff178224 */ /* 0x000fe200078e0a17 */
[----:B------:R-:W-:Y:S01]  /*3200*/  ISETP.GE.AND P0, PT, R143, RZ, PT ;  /* 0x000000ff8f00720c */ /* 0x000fe20003f06270 */
[----:B------:R-:W-:Y:S01]  /*3210*/  IMAD.MOV.U32 R5, RZ, RZ, R17 ;  /* 0x000000ffff057224 */ /* 0x000fe200078e0011 */
[----:B------:R1:W-:Y:S01]  /*3220*/  STL [R1+0xd0], R12 ;  /* 0x0000d00c01007387 */ /* 0x0003e20000100800 */
[----:B------:R-:W-:Y:S01]  /*3230*/  @!P2 IMAD.MOV R13, RZ, RZ, -R13 ;  /* 0x000000ffff0da224 */ /* 0x000fe200078e0a0d */
[----:B------:R-:W-:Y:S01]  /*3240*/  ISETP.GE.AND P2, PT, R147, RZ, PT ;  /* 0x000000ff9300720c */ /* 0x000fe20003f46270 */
[----:B------:R-:W-:Y:S01]  /*3250*/  @!P5 IMAD.IADD R135, R135, 0x1, -R4 ;  /* 0x000000018787d824 */ /* 0x000fe200078e0a04 */
[----:B------:R-:W-:Y:S01]  /*3260*/  ISETP.GE.AND P5, PT, R150, RZ, PT ;  /* 0x000000ff9600720c */ /* 0x000fe20003fa6270 */
[----:B------:R-:W-:Y:S01]  /*3270*/  @!P4 IMAD.MOV R15, RZ, RZ, -R15 ;  /* 0x000000ffff0fc224 */ /* 0x000fe200078e0a0f */
[----:B------:R-:W-:Y:S01]  /*3280*/  ISETP.GE.AND P4, PT, R146, RZ, PT ;  /* 0x000000ff9200720c */ /* 0x000fe20003f86270 */
[----:B------:R-:W-:Y:S01]  /*3290*/  @!P3 IMAD.MOV R5, RZ, RZ, -R5 ;  /* 0x000000ffff05b224 */ /* 0x000fe200078e0a05 */
[----:B------:R-:W-:Y:S01]  /*32a0*/  ISETP.GE.AND P3, PT, R145, RZ, PT ;  /* 0x000000ff9100720c */ /* 0x000fe20003f66270 */
[----:B------:R-:W-:Y:S01]  /*32b0*/  @!P1 IMAD.MOV R33, RZ, RZ, -R33 ;  /* 0x000000ffff219224 */ /* 0x000fe200078e0a21 */
[----:B------:R-:W-:Y:S01]  /*32c0*/  ISETP.GE.AND P1, PT, R138, RZ, PT ;  /* 0x000000ff8a00720c */ /* 0x000fe20003f26270 */
[----:B------:R-:W-:Y:S01]  /*32d0*/  @!P0 IMAD.MOV R35, RZ, RZ, -R35 ;  /* 0x000000ffff238224 */ /* 0x000fe200078e0a23 */
[----:B------:R-:W-:Y:S01]  /*32e0*/  ISETP.GE.AND P0, PT, R136, RZ, PT ;  /* 0x000000ff8800720c */ /* 0x000fe20003f06270 */
[----:B0-----:R-:W-:Y:S01]  /*32f0*/  IMAD.MOV.U32 R119, RZ, RZ, R25 ;  /* 0x000000ffff777224 */ /* 0x001fe200078e0019 */
[----:B------:R0:W-:Y:S01]  /*3300*/  STL [R1+0xd4], R14 ;  /* 0x0000d40e01007387 */ /* 0x0001e20000100800 */
[----:B------:R-:W-:-:S02]  /*3310*/  IMAD.MOV.U32 R211, RZ, RZ, R121 ;  /* 0x000000ffffd37224 */ /* 0x000fc400078e0079 */
        /* <DEDUP_REMOVED lines=12> */
[----:B------:R-:W-:-:S02]  /*33e0*/  IMAD.SHL.U32 R6, R3, 0x80, RZ ;  /* 0x0000008003067824 */ /* 0x000fc400078e00ff */
        /* <DEDUP_REMOVED lines=25> */
[----:B------:R-:W-:Y:S01]  /*3580*/  IMAD.SHL.U32 R3, R3, 0x10, RZ ;  /* 0x0000001003037824 */ /* 0x000fe200078e00ff */
[----:B------:R-:W-:Y:S01]  /*3590*/  LOP3.LUT R2, R2, 0x1fe, R7, 0x78, !PT ;  /* 0x000001fe02027812 */ /* 0x000fe200078e7807 */
        /* <DEDUP_REMOVED lines=12> */
[----:B------:R-:W-:Y:S01]  /*3660*/  @!P6 IMAD.IADD R137, R137, 0x1, -R4 ;  /* 0x000000018989e824 */ /* 0x000fe200078e0a04 */
[----:B------:R-:W-:Y:S01]  /*3670*/  LOP3.LUT R4, RZ, c[0x0][0x17c], RZ, 0x33, !PT ;  /* 0x00005f00ff047a12 */ /* 0x000fe200078e33ff */
        /* <DEDUP_REMOVED lines=12> */
[----:B------:R-:W-:Y:S01]  /*3740*/  IMAD.IADD R10, R6, 0x1, R3 ;  /* 0x00000001060a7824 */ /* 0x000fe200078e0203 */
        /* <DEDUP_REMOVED lines=13> */
[----:B------:R-:W-:Y:S01]  /*3820*/  IMAD.MOV.U32 R189, RZ, RZ, R131 ;  /* 0x000000ffffbd7224 */ /* 0x000fe200078e0083 */
        /* <DEDUP_REMOVED lines=14> */
[----:B------:R-:W-:Y:S01]  /*3910*/  LOP3.LUT R3, R6, R12, R3, 0xfe, !PT ;  /* 0x0000000c06037212 */ /* 0x000fe200078efe03 */
        /* <DEDUP_REMOVED lines=11> */
[----:B------:R-:W-:Y:S01]  /*39d0*/  ISETP.NE.AND P0, PT, RZ, c[0x0][0x178], PT ;  /* 0x00005e00ff007a0c */ /* 0x000fe20003f05270 */
[----:B------:R-:W-:Y:S01]  /*39e0*/  IMAD R10, R56, c[0x0][0x188], RZ ;  /* 0x00006200380a7a24 */ /* 0x000fe200078e02ff */
        /* <DEDUP_REMOVED lines=9> */
[----:B------:R-:W-:Y:S01]  /*3a80*/  @!P1 IMAD.MOV R8, RZ, RZ, -R8 ;  /* 0x000000ffff089224 */ /* 0x000fe200078e0a08 */
[----:B------:R-:W-:Y:S01]  /*3a90*/  LOP3.LUT R240, R2, 0x40, RZ, 0x3c, !PT ;  /* 0x0000004002f07812 */ /* 0x000fe200078e3cff */
[----:B------:R-:W-:Y:S01]  /*3aa0*/  IMAD R10, R46, c[0x0][0x188], RZ ;  /* 0x000062002e0a7a24 */ /* 0x000fe200078e02ff */
[----:B------:R-:W-:Y:S01]  /*3ab0*/  SEL R25, R4, R9, !P3 ;  /* 0x0000000904197207 */ /* 0x000fe20005800000 */
[----:B------:R-:W-:Y:S01]  /*3ac0*/  IMAD R10, R40, c[0x0][0x188], RZ ;  /* 0x00006200280a7a24 */ /* 0x000fe200078e02ff */
[----:B------:R-:W-:Y:S01]  /*3ad0*/  @!P0 LOP3.LUT R8, RZ, c[0x0][0x178], RZ, 0x33, !PT ;  /* 0x00005e00ff088a12 */ /* 0x000fe200078e33ff */
[----:B------:R-:W-:Y:S01]  /*3ae0*/  IMAD R10, R34, c[0x0][0x188], RZ ;  /* 0x00006200220a7a24 */ /* 0x000fe200078e02ff */
[C---:B------:R-:W-:Y:S01]  /*3af0*/  SEL R9, R4.reuse, R11, !P3 ;  /* 0x0000000b04097207 */ /* 0x040fe20005800000 */
[----:B------:R-:W-:Y:S01]  /*3b00*/  IMAD R25, R25, c[0x0][0x190], RZ ;  /* 0x0000640019197a24 */ /* 0x000fe200078e02ff */
[----:B------:R-:W-:Y:S01]  /*3b10*/  SEL R17, R4, R13, !P3 ;  /* 0x0000000d04117207 */ /* 0x000fe20005800000 */
[----:B------:R-:W-:Y:S01]  /*3b20*/  IMAD R8, R8, c[0x0][0x184], RZ ;  /* 0x0000610008087a24 */ /* 0x000fe200078e02ff */
[C---:B------:R-:W-:Y:S01]  /*3b30*/  SEL R11, R4.reuse, R15, !P3 ;  /* 0x0000000f040b7207 */ /* 0x040fe20005800000 */
[----:B------:R-:W-:Y:S01]  /*3b40*/  @!P5 IMAD.MOV R131, RZ, RZ, -R131 ;  /* 0x000000ffff83d224 */ /* 0x000fe200078e0a83 */
[C---:B-1----:R-:W-:Y:S01]  /*3b50*/  SEL R12, R4.reuse, R5, !P3 ;  /* 0x00000005040c7207 */ /* 0x042fe20005800000 */
[----:B------:R-:W-:Y:S01]  /*3b60*/  @!P2 IMAD.MOV R137, RZ, RZ, -R137 ;  /* 0x000000ffff89a224 */ /* 0x000fe200078e0a89 */
[C---:B------:R-:W-:Y:S01]  /*3b70*/  SEL R20, R4.reuse, R19, !P3 ;  /* 0x0000001304147207 */ /* 0x040fe20005800000 */
[----:B------:R-:W-:Y:S01]  /*3b80*/  @!P4 IMAD.MOV R189, RZ, RZ, -R189 ;  /* 0x000000ffffbdc224 */ /* 0x000fe200078e0abd */
[----:B------:R-:W-:Y:S01]  /*3b90*/  SEL R13, R4, R21, !P3 ;  /* 0x00000015040d7207 */ /* 0x000fe20005800000 */
[----:B------:R-:W-:Y:S01]  /*3ba0*/  IMAD R10, R26, c[0x0][0x188], RZ ;  /* 0x000062001a0a7a24 */ /* 0x000fe200078e02ff */
[C---:B------:R-:W-:Y:S01]  /*3bb0*/  SEL R15, R4.reuse, R23, !P3 ;  /* 0x00000017040f7207 */ /* 0x040fe20005800000 */
[----:B------:R-:W-:Y:S01]  /*3bc0*/  IMAD R9, R9, c[0x0][0x190], RZ ;  /* 0x0000640009097a24 */ /* 0x000fe200078e02ff */
[C---:B------:R-:W-:Y:S01]  /*3bd0*/  SEL R21, R4.reuse, R119, !P3 ;  /* 0x0000007704157207 */ /* 0x040fe20005800000 */
[----:B------:R-:W-:Y:S01]  /*3be0*/  IMAD R17, R17, c[0x0][0x190], RZ ;  /* 0x0000640011117a24 */ /* 0x000fe200078e02ff */
[C---:B------:R-:W-:Y:S01]  /*3bf0*/  SEL R30, R4.reuse, R27, !P3 ;  /* 0x0000001b041e7207 */ /* 0x040fe20005800000 */
[----:B------:R-:W-:Y:S01]  /*3c00*/  IMAD R11, R11, c[0x0][0x190], RZ ;  /* 0x000064000b0b7a24 */ /* 0x000fe200078e02ff */
[----:B------:R-:W-:Y:S01]  /*3c10*/  SEL R120, R4, R29, !P3 ;  /* 0x0000001d04787207 */ /* 0x000fe20005800000 */
[----:B------:R-:W-:Y:S01]  /*3c20*/  IMAD R12, R12, c[0x0][0x190], RZ ;  /* 0x000064000c0c7a24 */ /* 0x000fe200078e02ff */
[----:B------:R-:W-:Y:S01]  /*3c30*/  SEL R121, R4, R31, !P3 ;  /* 0x0000001f04797207 */ /* 0x000fe20005800000 */
[----:B------:R-:W-:Y:S01]  /*3c40*/  IMAD R20, R20, c[0x0][0x190], RZ ;  /* 0x0000640014147a24 */ /* 0x000fe200078e02ff */
[C---:B------:R-:W-:Y:S01]  /*3c50*/  SEL R123, R4.reuse, R33, !P3 ;  /* 0x00000021047b7207 */ /* 0x040fe20005800000 */
[----:B------:R-:W-:Y:S01]  /*3c60*/  IMAD R13, R13, c[0x0][0x190], RZ ;  /* 0x000064000d0d7a24 */ /* 0x000fe200078e02ff */
[C---:B------:R-:W-:Y:S01]  /*3c70*/  SEL R129, R4.reuse, R35, !P3 ;  /* 0x0000002304817207 */ /* 0x040fe20005800000 */
[----:B------:R-:W-:Y:S01]  /*3c80*/  IMAD R15, R15, c[0x0][0x190], RZ ;  /* 0x000064000f0f7a24 */ /* 0x000fe200078e02ff */
[----:B------:R-:W-:Y:S01]  /*3c90*/  SEL R130, R4, R37, !P3 ;  /* 0x0000002504827207 */ /* 0x000fe20005800000 */
[----:B------:R-:W-:Y:S01]  /*3ca0*/  IMAD R21, R21, c[0x0][0x190], RZ ;  /* 0x0000640015157a24 */ /* 0x000fe200078e02ff */
[----:B------:R-:W-:Y:S01]  /*3cb0*/  LEA R28, P6, R8, c[0x0][0x160], 0x1 ;  /* 0x00005800081c7a11 */ /* 0x000fe200078c08ff */
[----:B------:R-:W-:Y:S01]  /*3cc0*/  IMAD R30, R30, c[0x0][0x190], RZ ;  /* 0x000064001e1e7a24 */ /* 0x000fe200078e02ff */
[----:B------:R-:W-:Y:S01]  /*3cd0*/  LEA R26, P0, R25, c[0x0][0x168], 0x1 ;  /* 0x00005a00191a7a11 */ /* 0x000fe200078008ff */
        /* <DEDUP_REMOVED lines=97> */
[----:B------:R-:W-:Y:S01]  /*42f0*/  SEL R189, R4, R189, !P3 ;  /* 0x000000bd04bd7207 */ /* 0x000fe20005800000 */
[----:B------:R-:W-:Y:S01]  /*4300*/  IMAD R4, R58, c[0x0][0x188], RZ ;  /* 0x000062003a047a24 */ /* 0x000fe200078e02ff */
[----:B------:R-:W-:Y:S01]  /*4310*/  LEA.HI.X.SX32 R29, R8, c[0x0][0x164], 0x1, P6 ;  /* 0x00005900081d7a11 */ /* 0x000fe200030f0eff */
[----:B------:R-:W-:Y:S01]  /*4320*/  IMAD R4, R54, c[0x0][0x188], RZ ;  /* 0x0000620036047a24 */ /* 0x000fe200078e02ff */
[----:B------:R-:W-:Y:S01]  /*4330*/  LEA.HI.X.SX32 R25, R25, c[0x0][0x16c], 0x1, P0 ;  /* 0x00005b0019197a11 */ /* 0x000fe200000f0eff */
[----:B------:R-:W-:Y:S01]  /*4340*/  IMAD R4, R44, c[0x0][0x188], RZ ;  /* 0x000062002c047a24 */ /* 0x000fe200078e02ff */
[----:B------:R-:W-:Y:S01]  /*4350*/  LEA R218, P1, R9, c[0x0][0x168], 0x1 ;  /* 0x00005a0009da7a11 */ /* 0x000fe200078208ff */
        /* <DEDUP_REMOVED lines=13> */
[----:B------:R-:W-:Y:S01]  /*4430*/  LEA.HI.X.SX32 R9, R9, c[0x0][0x16c], 0x1, P1 ;  /* 0x00005b0009097a11 */ /* 0x000fe200008f0eff */
[----:B------:R-:W-:Y:S01]  /*4440*/  IMAD R4, R32, c[0x0][0x188], RZ ;  /* 0x0000620020047a24 */ /* 0x000fe200078e02ff */
[----:B------:R-:W-:Y:S01]  /*4450*/  LEA.HI.X.SX32 R17, R17, c[0x0][0x16c], 0x1, P2 ;  /* 0x00005b0011117a11 */ /* 0x000fe200010f0eff */
[----:B------:R-:W-:Y:S01]  /*4460*/  IMAD R4, R24, c[0x0][0x188], RZ ;  /* 0x0000620018047a24 */ /* 0x000fe200078e02ff */
[----:B------:R-:W-:Y:S01]  /*4470*/  LEA.HI.X.SX32 R11, R11, c[0x0][0x16c], 0x1, P3 ;  /* 0x00005b000b0b7a11 */ /* 0x000fe200018f0eff */
[----:B------:R-:W-:Y:S01]  /*4480*/  IMAD.MOV.U32 R6, RZ, RZ, c[0x0][0x18c] ;  /* 0x00006300ff067624 */ /* 0x000fe200078e00ff */
[----:B------:R-:W-:Y:S01]  /*4490*/  LEA.HI.X.SX32 R12, R12, c[0x0][0x16c], 0x1, P4 ;  /* 0x00005b000c0c7a11 */ /* 0x000fe200020f0eff */
[----:B------:R-:W-:Y:S01]  /*44a0*/  CS2R R48, SRZ ;  /* 0x0000000000307805 */ /* 0x000fe2000001ff00 */
[----:B------:R-:W-:Y:S01]  /*44b0*/  LEA.HI.X.SX32 R20, R20, c[0x0][0x16c], 0x1, P5 ;  /* 0x00005b0014147a11 */ /* 0x000fe200028f0eff */
[----:B------:R-:W-:Y:S01]  /*44c0*/  CS2R R50, SRZ ;  /* 0x0000000000327805 */ /* 0x000fe2000001ff00 */
[----:B------:R-:W-:Y:S01]  /*44d0*/  LEA.HI.X.SX32 R13, R13, c[0x0][0x16c], 0x1, P6 ;  /* 0x00005b000d0d7a11 */ /* 0x000fe200030f0eff */
[----:B------:R-:W-:Y:S01]  /*44e0*/  CS2R R52, SRZ ;  /* 0x0000000000347805 */ /* 0x000fe2000001ff00 */
[----:B------:R-:W-:Y:S01]  /*44f0*/  LEA.HI.X.SX32 R15, R15, c[0x0][0x16c], 0x1, P0 ;  /* 0x00005b000f0f7a11 */ /* 0x000fe200000f0eff */
[----:B------:R-:W-:Y:S01]  /*4500*/  CS2R R54, SRZ ;  /* 0x0000000000367805 */ /* 0x000fe2000001ff00 */
[----:B------:R-:W-:Y:S01]  /*4510*/  LEA R27, P1, R21, c[0x0][0x168], 0x1 ;  /* 0x00005a00151b7a11 */ /* 0x000fe200078208ff */
        /* <DEDUP_REMOVED lines=38> */
[----:B------:R-:W-:Y:S01]  /*4780*/  IMAD.SHL.U32 R6, R6, 0x40, RZ ;  /* 0x0000004006067824 */ /* 0x000fe200078e00ff */
        /* <DEDUP_REMOVED lines=18> */
[----:B------:R-:W-:-:S02]  /*48b0*/  LEA R150, P2, R149, c[0x0][0x168], 0x1 ;  /* 0x00005a0095967a11 */ /* 0x000fc400078408ff */
[----:B------:R-:W-:Y:S02]  /*48c0*/  LEA R192, P3, R151, c[0x0][0x168], 0x1 ;  /* 0x00005a0097c07a11 */ /* 0x000fe400078608ff */
[----:B------:R-:W-:Y:S02]  /*48d0*/  LEA R226, P4, R152, c[0x0][0x168], 0x1 ;  /* 0x00005a0098e27a11 */ /* 0x000fe400078808ff */
[----:B------:R-:W-:Y:S02]  /*48e0*/  LEA R154, P5, R153, c[0x0][0x168], 0x1 ;  /* 0x00005a00999a7a11 */ /* 0x000fe400078a08ff */
[----:B------:R-:W-:Y:S02]  /*48f0*/  LEA R191, P6, R155, c[0x0][0x168], 0x1 ;  /* 0x00005a009bbf7a11 */ /* 0x000fe400078c08ff */
[----:B------:R-:W-:Y:S02]  /*4900*/  LEA R227, P0, R193, c[0x0][0x168], 0x1 ;  /* 0x00005a00c1e37a11 */ /* 0x000fe400078008ff */
[----:B------:R-:W-:-:S02]  /*4910*/  LEA.HI.X.SX32 R148, R148, c[0x0][0x16c], 0x1, P1 ;  /* 0x00005b0094947a11 */ /* 0x000fc400008f0eff */
[----:B------:R-:W-:Y:S02]  /*4920*/  LEA.HI.X.SX32 R149, R149, c[0x0][0x16c], 0x1, P2 ;  /* 0x00005b0095957a11 */ /* 0x000fe400010f0eff */
[----:B------:R-:W-:Y:S02]  /*4930*/  LEA.HI.X.SX32 R151, R151, c[0x0][0x16c], 0x1, P3 ;  /* 0x00005b0097977a11 */ /* 0x000fe400018f0eff */
[----:B------:R-:W-:Y:S02]  /*4940*/  LEA.HI.X.SX32 R152, R152, c[0x0][0x16c], 0x1, P4 ;  /* 0x00005b0098987a11 */ /* 0x000fe400020f0eff */
[----:B------:R-:W-:Y:S02]  /*4950*/  LEA.HI.X.SX32 R153, R153, c[0x0][0x16c], 0x1, P5 ;  /* 0x00005b0099997a11 */ /* 0x000fe400028f0eff */
[----:B------:R-:W-:Y:S02]  /*4960*/  LEA.HI.X.SX32 R155, R155, c[0x0][0x16c], 0x1, P6 ;  /* 0x00005b009b9b7a11 */ /* 0x000fe400030f0eff */
[----:B------:R-:W-:-:S02]  /*4970*/  LEA.HI.X.SX32 R193, R193, c[0x0][0x16c], 0x1, P0 ;  /* 0x00005b00c1c17a11 */ /* 0x000fc400000f0eff */
[----:B------:R-:W-:Y:S02]  /*4980*/  LEA R157, P1, R156, c[0x0][0x168], 0x1 ;  /* 0x00005a009c9d7a11 */ /* 0x000fe400078208ff */
[----:B------:R-:W-:Y:S02]  /*4990*/  LEA R194, P2, R158, c[0x0][0x168], 0x1 ;  /* 0x00005a009ec27a11 */ /* 0x000fe400078408ff */
[----:B------:R-:W-:Y:S02]  /*49a0*/  LEA R228, P3, R195, c[0x0][0x168], 0x1 ;  /* 0x00005a00c3e47a11 */ /* 0x000fe400078608ff */
[----:B------:R-:W-:Y:S02]  /*49b0*/  LEA R160, P4, R159, c[0x0][0x168], 0x1 ;  /* 0x00005a009fa07a11 */ /* 0x000fe400078808ff */
[----:B------:R-:W-:Y:S02]  /*49c0*/  LEA R196, P5, R161, c[0x0][0x168], 0x1 ;  /* 0x00005a00a1c47a11 */ /* 0x000fe400078a08ff */
[----:B------:R-:W-:-:S02]  /*49d0*/  LEA R229, P6, R197, c[0x0][0x168], 0x1 ;  /* 0x00005a00c5e57a11 */ /* 0x000fc400078c08ff */
[----:B------:R-:W-:Y:S02]  /*49e0*/  LEA R163, P0, R162, c[0x0][0x168], 0x1 ;  /* 0x00005a00a2a37a11 */ /* 0x000fe400078008ff */
[----:B------:R-:W-:Y:S02]  /*49f0*/  LEA.HI.X.SX32 R156, R156, c[0x0][0x16c], 0x1, P1 ;  /* 0x00005b009c9c7a11 */ /* 0x000fe400008f0eff */
[----:B------:R-:W-:Y:S02]  /*4a00*/  LEA.HI.X.SX32 R158, R158, c[0x0][0x16c], 0x1, P2 ;  /* 0x00005b009e9e7a11 */ /* 0x000fe400010f0eff */
[----:B------:R-:W-:Y:S02]  /*4a10*/  LEA.HI.X.SX32 R195, R195, c[0x0][0x16c], 0x1, P3 ;  /* 0x00005b00c3c37a11 */ /* 0x000fe400018f0eff */
[----:B------:R-:W-:Y:S02]  /*4a20*/  LEA.HI.X.SX32 R159, R159, c[0x0][0x16c], 0x1, P4 ;  /* 0x00005b009f9f7a11 */ /* 0x000fe400020f0eff */
[----:B------:R-:W-:-:S02]  /*4a30*/  LEA.HI.X.SX32 R161, R161, c[0x0][0x16c], 0x1, P5 ;  /* 0x00005b00a1a17a11 */ /* 0x000fc400028f0eff */
[----:B------:R-:W-:Y:S02]  /*4a40*/  LEA.HI.X.SX32 R197, R197, c[0x0][0x16c], 0x1, P6 ;  /* 0x00005b00c5c57a11 */ /* 0x000fe400030f0eff */
[----:B------:R-:W-:Y:S02]  /*4a50*/  LEA.HI.X.SX32 R162, R162, c[0x0][0x16c], 0x1, P0 ;  /* 0x00005b00a2a27a11 */ /* 0x000fe400000f0eff */
[----:B------:R-:W-:Y:S02]  /*4a60*/  LEA R198, P1, R164, c[0x0][0x168], 0x1 ;  /* 0x00005a00a4c67a11 */ /* 0x000fe400078208ff */
[----:B------:R-:W-:Y:S02]  /*4a70*/  LEA R230, P2, R199, c[0x0][0x168], 0x1 ;  /* 0x00005a00c7e67a11 */ /* 0x000fe400078408ff */
[----:B------:R-:W-:Y:S02]  /*4a80*/  LEA R166, P3, R165, c[0x0][0x168], 0x1 ;  /* 0x00005a00a5a67a11 */ /* 0x000fe400078608ff */
[----:B------:R-:W-:-:S02]  /*4a90*/  LEA R200, P4, R167, c[0x0][0x168], 0x1 ;  /* 0x00005a00a7c87a11 */ /* 0x000fc400078808ff */
[----:B------:R-:W-:Y:S02]  /*4aa0*/  LEA R231, P5, R201, c[0x0][0x168], 0x1 ;  /* 0x00005a00c9e77a11 */ /* 0x000fe400078a08ff */
[----:B------:R-:W-:Y:S02]  /*4ab0*/  LEA R169, P6, R168, c[0x0][0x168], 0x1 ;  /* 0x00005a00a8a97a11 */ /* 0x000fe400078c08ff */
[----:B------:R-:W-:Y:S02]  /*4ac0*/  LEA R202, P0, R170, c[0x0][0x168], 0x1 ;  /* 0x00005a00aaca7a11 */ /* 0x000fe400078008ff */
[----:B------:R-:W-:Y:S02]  /*4ad0*/  LEA.HI.X.SX32 R164, R164, c[0x0][0x16c], 0x1, P1 ;  /* 0x00005b00a4a47a11 */ /* 0x000fe400008f0eff */
[----:B------:R-:W-:Y:S02]  /*4ae0*/  LEA.HI.X.SX32 R199, R199, c[0x0][0x16c], 0x1, P2 ;  /* 0x00005b00c7c77a11 */ /* 0x000fe400010f0eff */
[----:B------:R-:W-:-:S02]  /*4af0*/  LEA.HI.X.SX32 R165, R165, c[0x0][0x16c], 0x1, P3 ;  /* 0x00005b00a5a57a11 */ /* 0x000fc400018f0eff */
[----:B------:R-:W-:Y:S02]  /*4b00*/  LEA.HI.X.SX32 R167, R167, c[0x0][0x16c], 0x1, P4 ;  /* 0x00005b00a7a77a11 */ /* 0x000fe400020f0eff */
[----:B------:R-:W-:Y:S02]  /*4b10*/  LEA.HI.X.SX32 R201, R201, c[0x0][0x16c], 0x1, P5 ;  /* 0x00005b00c9c97a11 */ /* 0x000fe400028f0eff */
[----:B------:R-:W-:Y:S02]  /*4b20*/  LEA.HI.X.SX32 R168, R168, c[0x0][0x16c], 0x1, P6 ;  /* 0x00005b00a8a87a11 */ /* 0x000fe400030f0eff */
[----:B------:R-:W-:Y:S02]  /*4b30*/  LEA.HI.X.SX32 R170, R170, c[0x0][0x16c], 0x1, P0 ;  /* 0x00005b00aaaa7a11 */ /* 0x000fe400000f0eff */
[----:B------:R-:W-:Y:S02]  /*4b40*/  LEA R232, P1, R203, c[0x0][0x168], 0x1 ;  /* 0x00005a00cbe87a11 */ /* 0x000fe400078208ff */
        /* <DEDUP_REMOVED lines=20> */
[----:B------:R-:W-:Y:S02]  /*4c90*/  SHF.R.S32.HI R4, RZ, 0x1f, R5 ;  /* 0x0000001fff047819 */ /* 0x000fe40000011405 */
[----:B------:R-:W-:Y:S02]  /*4ca0*/  LEA.HI.X.SX32 R177, R177, c[0x0][0x16c], 0x1, P1 ;  /* 0x00005b00b1b17a11 */ /* 0x000fe400008f0eff */
[----:B------:R-:W-:Y:S02]  /*4cb0*/  LEA.HI.X.SX32 R179, R179, c[0x0][0x16c], 0x1, P2 ;  /* 0x00005b00b3b37a11 */ /* 0x000fe400010f0eff */
[----:B------:R-:W-:Y:S02]  /*4cc0*/  LEA.HI.X.SX32 R209, R209, c[0x0][0x16c], 0x1, P3 ;  /* 0x00005b00d1d17a11 */ /* 0x000fe400018f0eff */
[----:B------:R-:W-:-:S02]  /*4cd0*/  LEA.HI.X.SX32 R180, R180, c[0x0][0x16c], 0x1, P4 ;  /* 0x00005b00b4b47a11 */ /* 0x000fc400020f0eff */
[----:B------:R-:W-:Y:S02]  /*4ce0*/  LEA.HI.X.SX32 R182, R182, c[0x0][0x16c], 0x1, P5 ;  /* 0x00005b00b6b67a11 */ /* 0x000fe400028f0eff */
[----:B------:R-:W-:Y:S02]  /*4cf0*/  LEA.HI.X.SX32 R211, R211, c[0x0][0x16c], 0x1, P6 ;  /* 0x00005b00d3d37a11 */ /* 0x000fe400030f0eff */
[----:B------:R-:W-:Y:S02]  /*4d00*/  LEA.HI.X.SX32 R183, R183, c[0x0][0x16c], 0x1, P0 ;  /* 0x00005b00b7b77a11 */ /* 0x000fe400000f0eff */
[----:B------:R-:W-:Y:S02]  /*4d10*/  LEA R212, P1, R185, c[0x0][0x168], 0x1 ;  /* 0x00005a00b9d47a11 */ /* 0x000fe400078208ff */
[----:B------:R-:W-:Y:S02]  /*4d20*/  LEA R237, P2, R213, c[0x0][0x168], 0x1 ;  /* 0x00005a00d5ed7a11 */ /* 0x000fe400078408ff */
[----:B------:R-:W-:-:S02]  /*4d30*/  LEA R190, P3, R186, c[0x0][0x168], 0x1 ;  /* 0x00005a00babe7a11 */ /* 0x000fc400078608ff */
[----:B------:R-:W-:Y:S02]  /*4d40*/  LEA R214, P4, R187, c[0x0][0x168], 0x1 ;  /* 0x00005a00bbd67a11 */ /* 0x000fe400078808ff */
[----:B------:R-:W-:Y:S02]  /*4d50*/  LEA R238, P5, R215, c[0x0][0x168], 0x1 ;  /* 0x00005a00d7ee7a11 */ /* 0x000fe400078a08ff */
[----:B------:R-:W-:Y:S02]  /*4d60*/  LEA R216, P6, R188, c[0x0][0x168], 0x1 ;  /* 0x00005a00bcd87a11 */ /* 0x000fe400078c08ff */
[----:B------:R-:W-:Y:S02]  /*4d70*/  LEA R217, P0, R189, c[0x0][0x168], 0x1 ;  /* 0x00005a00bdd97a11 */ /* 0x000fe400078008ff */
[C---:B------:R-:W-:Y:S01]  /*4d80*/  SHF.L.U64.HI R4, R5.reuse, 0x1, R4 ;  /* 0x0000000105047819 */ /* 0x040fe20000010204 */
[----:B------:R-:W-:Y:S01]  /*4d90*/  IMAD.SHL.U32 R5, R5, 0x2, RZ ;  /* 0x0000000205057824 */ /* 0x000fe200078e00ff */
[----:B------:R-:W-:-:S02]  /*4da0*/  LEA.HI.X.SX32 R185, R185, c[0x0][0x16c], 0x1, P1 ;  /* 0x00005b00b9b97a11 */ /* 0x000fc400008f0eff */
[----:B------:R-:W-:Y:S02]  /*4db0*/  LEA.HI.X.SX32 R213, R213, c[0x0][0x16c], 0x1, P2 ;  /* 0x00005b00d5d57a11 */ /* 0x000fe400010f0eff */
[----:B------:R-:W-:Y:S02]  /*4dc0*/  LEA.HI.X.SX32 R186, R186, c[0x0][0x16c], 0x1, P3 ;  /* 0x00005b00baba7a11 */ /* 0x000fe400018f0eff */
[----:B------:R-:W-:Y:S02]  /*4dd0*/  LEA.HI.X.SX32 R187, R187, c[0x0][0x16c], 0x1, P4 ;  /* 0x00005b00bbbb7a11 */ /* 0x000fe400020f0eff */
[----:B------:R-:W-:Y:S02]  /*4de0*/  LEA.HI.X.SX32 R215, R215, c[0x0][0x16c], 0x1, P5 ;  /* 0x00005b00d7d77a11 */ /* 0x000fe400028f0eff */
[----:B------:R-:W-:Y:S02]  /*4df0*/  LEA.HI.X.SX32 R188, R188, c[0x0][0x16c], 0x1, P6 ;  /* 0x00005b00bcbc7a11 */ /* 0x000fe400030f0eff */
[----:B------:R-:W-:-:S02]  /*4e00*/  LEA.HI.X.SX32 R189, R189, c[0x0][0x16c], 0x1, P0 ;  /* 0x00005b00bdbd7a11 */ /* 0x000fc400000f0eff */
[----:B------:R-:W-:Y:S02]  /*4e10*/  LOP3.LUT R8, R3, 0x40, RZ, 0x3c, !PT ;  /* 0x0000004003087812 */ /* 0x000fe400078e3cff */
[C---:B------:R-:W-:Y:S02]  /*4e20*/  LOP3.LUT R23, R7.reuse, 0x20, RZ, 0x3c, !PT ;  /* 0x0000002007177812 */ /* 0x040fe400078e3cff */
[C---:B------:R-:W-:Y:S02]  /*4e30*/  LOP3.LUT R24, R7.reuse, 0x40, RZ, 0x3c, !PT ;  /* 0x0000004007187812 */ /* 0x040fe400078e3cff */
[----:B0-----:R-:W-:Y:S02]  /*4e40*/  LOP3.LUT R14, R7, 0x60, RZ, 0x3c, !PT ;  /* 0x00000060070e7812 */ /* 0x001fe400078e3cff */
.L_x_3:
[C---:B------:R-:W-:Y:S01]  /*4e50*/  ISETP.GE.AND P0, PT, R239.reuse, UR4, PT ;  /* 0x00000004ef007c0c */ /* 0x040fe2000bf06270 */
[C---:B------:R-:W-:Y:S01]  /*4e60*/  IMAD R32, R239.reuse, c[0x0][0x188], RZ ;  /* 0x00006200ef207a24 */ /* 0x040fe200078e02ff */
[C---:B------:R-:W-:Y:S02]  /*4e70*/  LOP3.LUT R34, R239.reuse, 0x8, RZ, 0xfc, !PT ;  /* 0x00000008ef227812 */ /* 0x040fe400078efcff */
[----:B------:R-:W-:Y:S01]  /*4e80*/  PRMT R119, RZ, 0x7610, R119 ;  /* 0x00007610ff777816 */ /* 0x000fe20000000077 */
[----:B------:R-:W-:Y:S01]  /*4e90*/  IMAD.WIDE R32, R32, 0x2, R28 ;  /* 0x0000000220207825 */ /* 0x000fe200078e021c */
[----:B------:R-:W-:-:S02]  /*4ea0*/  LOP3.LUT R35, R239, 0x8, RZ, 0xfc, !PT ;  /* 0x00000008ef237812 */ /* 0x000fc400078efcff */
[----:B------:R-:W-:Y:S02]  /*4eb0*/  ISETP.GE.AND P1, PT, R34, UR4, PT ;  /* 0x0000000422007c0c */ /* 0x000fe4000bf26270 */
[----:B------:R-:W-:Y:S01]  /*4ec0*/  LOP3.LUT R34, R239, 0x10, RZ, 0xfc, !PT ;  /* 0x00000010ef227812 */ /* 0x000fe200078efcff */
[----:B------:R-:W-:Y:S02]  /*4ed0*/  IMAD R35, R35, c[0x0][0x188], RZ ;  /* 0x0000620023237a24 */ /* 0x000fe400078e02ff */
[----:B------:R0:W2:Y:S01]  /*4ee0*/  @!P0 LDG.E.U16 R119, [R32.64] ;  /* 0x0000000620778981 */ /* 0x0000a2000c1e1500 */
[----:B------:R-:W-:Y:S02]  /*4ef0*/  PRMT R65, RZ, 0x7610, R65 ;  /* 0x00007610ff417816 */ /* 0x000fe40000000041 */
[----:B------:R-:W-:Y:S02]  /*4f00*/  LOP3.LUT R125, R239, 0x10, RZ, 0xfc, !PT ;  /* 0x00000010ef7d7812 */ /* 0x000fe400078efcff */
[----:B------:R-:W-:Y:S01]  /*4f10*/  ISETP.GE.AND P0, PT, R34, UR4, PT ;  /* 0x0000000422007c0c */ /* 0x000fe2000bf06270 */
[----:B0-----:R-:W-:Y:S01]  /*4f20*/  IMAD.WIDE R32, R35, 0x2, R28 ;  /* 0x0000000223207825 */ /* 0x001fe200078e021c */
[----:B------:R-:W-:-:S03]  /*4f30*/  PRMT R64, RZ, 0x7610, R64 ;  /* 0x00007610ff407816 */ /* 0x000fc60000000040 */
[----:B------:R-:W-:Y:S01]  /*4f40*/  IMAD R125, R125, c[0x0][0x188], RZ ;  /* 0x000062007d7d7a24 */ /* 0x000fe200078e02ff */
[----:B------:R0:W3:Y:S01]  /*4f50*/  @!P1 LDG.E.U16 R65, [R32.64] ;  /* 0x0000000620419981 */ /* 0x0000e2000c1e1500 */
[C---:B------:R-:W-:Y:S02]  /*4f60*/  LOP3.LUT R35, R239.reuse, 0x18, RZ, 0xfc, !PT ;  /* 0x00000018ef237812 */ /* 0x040fe400078efcff */
[----:B------:R-:W-:Y:S01]  /*4f70*/  LOP3.LUT R34, R239, 0x20, RZ, 0xfc, !PT ;  /* 0x00000020ef227812 */ /* 0x000fe200078efcff */
[----:B0-----:R-:W-:-:S05]  /*4f80*/  IMAD.WIDE R32, R125, 0x2, R28 ;  /* 0x000000027d207825 */ /* 0x001fca00078e021c */
[----:B------:R0:W4:Y:S01]  /*4f90*/  @!P0 LDG.E.U16 R64, [R32.64] ;  /* 0x0000000620408981 */ /* 0x000122000c1e1500 */
[C---:B------:R-:W-:Y:S01]  /*4fa0*/  ISETP.GE.AND P0, PT, R35.reuse, UR4, PT ;  /* 0x0000000423007c0c */ /* 0x040fe2000bf06270 */
[----:B------:R-:W-:Y:S01]  /*4fb0*/  IMAD R35, R35, c[0x0][0x188], RZ ;  /* 0x0000620023237a24 */ /* 0x000fe200078e02ff */
[----:B------:R-:W-:Y:S02]  /*4fc0*/  PRMT R47, RZ, 0x7610, R47 ;  /* 0x00007610ff2f7816 */ /* 0x000fe4000000002f */
[C---:B------:R-:W-:Y:S01]  /*4fd0*/  ISETP.GE.AND P1, PT, R34.reuse, UR4, PT ;  /* 0x0000000422007c0c */ /* 0x040fe2000bf26270 */
[----:B------:R-:W-:Y:S02]  /*4fe0*/  IMAD R34, R34, c[0x0][0x188], RZ ;  /* 0x0000620022227a24 */ /* 0x000fe400078e02ff */
[----:B0-----:R-:W-:Y:S01]  /*4ff0*/  IMAD.WIDE R32, R35, 0x2, R28 ;  /* 0x0000000223207825 */ /* 0x001fe200078e021c */
[----:B------:R-:W-:-:S05]  /*5000*/  LOP3.LUT R35, R239, 0x28, RZ, 0xfc, !PT ;  /* 0x00000028ef237812 */ /* 0x000fca00078efcff */
[----:B------:R0:W5:Y:S01]  /*5010*/  @!P0 LDG.E.U16 R47, [R32.64] ;  /* 0x00000006202f8981 */ /* 0x000162000c1e1500 */
[----:B------:R-:W-:Y:S02]  /*5020*/  PRMT R46, RZ, 0x7610, R46 ;  /* 0x00007610ff2e7816 */ /* 0x000fe4000000002e */
[----:B------:R-:W-:Y:S01]  /*5030*/  ISETP.GE.AND P0, PT, R35, UR4, PT ;  /* 0x0000000423007c0c */ /* 0x000fe2000bf06270 */
[----:B0-----:R-:W-:Y:S01]  /*5040*/  IMAD.WIDE R32, R34, 0x2, R28 ;  /* 0x0000000222207825 */ /* 0x001fe200078e021c */
[C---:B------:R-:W-:Y:S02]  /*5050*/  LOP3.LUT R34, R239.reuse, 0x28, RZ, 0xfc, !PT ;  /* 0x00000028ef227812 */ /* 0x040fe400078efcff */
[----:B------:R-:W-:Y:S02]  /*5060*/  PRMT R45, RZ, 0x7610, R45 ;  /* 0x00007610ff2d7816 */ /* 0x000fe4000000002d */
[----:B------:R0:W2:Y:S01]  /*5070*/  @!P1 LDG.E.U16 R46, [R32.64] ;  /* 0x00000006202e9981 */ /* 0x0000a2000c1e1500 */
[----:B------:R-:W-:Y:S01]  /*5080*/  IMAD R34, R34, c[0x0][0x188], RZ ;  /* 0x0000620022227a24 */ /* 0x000fe200078e02ff */
[----:B------:R-:W-:-:S03]  /*5090*/  LOP3.LUT R125, R239, 0x30, RZ, 0xfc, !PT ;  /* 0x00000030ef7d7812 */ /* 0x000fc600078efcff */
[----:B0-----:R-:W-:Y:S01]  /*50a0*/  IMAD.WIDE R32, R34, 0x2, R28 ;  /* 0x0000000222207825 */ /* 0x001fe200078e021c */
[----:B------:R-:W-:-:S04]  /*50b0*/  LOP3.LUT R34, R239, 0x30, RZ, 0xfc, !PT ;  /* 0x00000030ef227812 */ /* 0x000fc800078efcff */
[----:B------:R0:W3:Y:S01]  /*50c0*/  @!P0 LDG.E.U16 R45, [R32.64] ;  /* 0x00000006202d8981 */ /* 0x0000e2000c1e1500 */
[----:B------:R-:W-:Y:S01]  /*50d0*/  ISETP.GE.AND P0, PT, R125, UR4, PT ;  /* 0x000000047d007c0c */ /* 0x000fe2000bf06270 */
[----:B------:R-:W-:Y:S01]  /*50e0*/  IMAD R34, R34, c[0x0][0x188], RZ ;  /* 0x0000620022227a24 */ /* 0x000fe200078e02ff */
[----:B------:R-:W-:Y:S02]  /*50f0*/  LOP3.LUT R35, R239, 0x38, RZ, 0xfc, !PT ;  /* 0x00000038ef237812 */ /* 0x000fe400078efcff */
[----:B------:R-:W-:Y:S02]  /*5100*/  PRMT R44, RZ, 0x7610, R44 ;  /* 0x00007610ff2c7816 */ /* 0x000fe4000000002c */
[----:B------:R-:W-:Y:S01]  /*5110*/  ISETP.GE.AND P1, PT, R35, UR4, PT ;  /* 0x0000000423007c0c */ /* 0x000fe2000bf26270 */
[----:B0-----:R-:W-:Y:S01]  /*5120*/  IMAD.WIDE R32, R34, 0x2, R28 ;  /* 0x0000000222207825 */ /* 0x001fe200078e021c */
[----:B------:R-:W-:-:S05]  /*5130*/  LOP3.LUT R34, R239, 0x4, RZ, 0xfc, !PT ;  /* 0x00000004ef227812 */ /* 0x000fca00078efcff */
[----:B------:R0:W3:Y:S01]  /*5140*/  @!P0 LDG.E.U16 R44, [R32.64] ;  /* 0x00000006202c8981 */ /* 0x0000e2000c1e1500 */
[----:B------:R-:W-:Y:S01]  /*5150*/  IMAD R35, R35, c[0x0][0x188], RZ ;  /* 0x0000620023237a24 */ /* 0x000fe200078e02ff */
[----:B------:R-:W-:Y:S02]  /*5160*/  PRMT R43, RZ, 0x7610, R43 ;  /* 0x00007610ff2b7816 */ /* 0x000fe4000000002b */
[----:B------:R-:W-:Y:S02]  /*5170*/  LOP3.LUT R125, R239, 0x4, RZ, 0xfc, !PT ;  /* 0x00000004ef7d7812 */ /* 0x000fe400078efcff */
[----:B------:R-:W-:Y:S01]  /*5180*/  ISETP.GE.AND P0, PT, R34, UR4, PT ;  /* 0x0000000422007c0c */ /* 0x000fe2000bf06270 */
[----:B0-----:R-:W-:Y:S01]  /*5190*/  IMAD.WIDE R32, R35, 0x2, R28 ;  /* 0x0000000223207825 */ /* 0x001fe200078e021c */
[----:B------:R-:W-:-:S03]  /*51a0*/  PRMT R42, RZ, 0x7610, R42 ;  /* 0x00007610ff2a7816 */ /* 0x000fc6000000002a */
[----:B------:R-:W-:Y:S01]  /*51b0*/  IMAD R125, R125, c[0x0][0x188], RZ ;  /* 0x000062007d7d7a24 */ /* 0x000fe200078e02ff */
[----:B------:R0:W4:Y:S01]  /*51c0*/  @!P1 LDG.E.U16 R43, [R32.64] ;  /* 0x00000006202b9981 */ /* 0x000122000c1e1500 */
[----:B------:R-:W-:Y:S02]  /*51d0*/  LOP3.LUT R35, R239, 0xc, RZ, 0xfc, !PT ;  /* 0x0000000cef237812 */ /* 0x000fe400078efcff */
[----:B0-----:R-:W-:-:S05]  /*51e0*/  IMAD.WIDE R32, R125, 0x2, R28 ;  /* 0x000000027d207825 */ /* 0x001fca00078e021c */
[----:B------:R0:W5:Y:S01]  /*51f0*/  @!P0 LDG.E.U16 R42, [R32.64] ;  /* 0x00000006202a8981 */ /* 0x000162000c1e1500 */
[C---:B------:R-:W-:Y:S01]  /*5200*/  ISETP.GE.AND P0, PT, R35.reuse, UR4, PT ;  /* 0x0000000423007c0c */ /* 0x040fe2000bf06270 */
[----:B------:R-:W-:Y:S01]  /*5210*/  IMAD R35, R35, c[0x0][0x188], RZ ;  /* 0x0000620023237a24 */ /* 0x000fe200078e02ff */
[----:B------:R-:W-:Y:S02]  /*5220*/  LOP3.LUT R34, R239, 0x14, RZ, 0xfc, !PT ;  /* 0x00000014ef227812 */ /* 0x000fe400078efcff */
[----:B------:R-:W-:Y:S02]  /*5230*/  PRMT R41, RZ, 0x7610, R41 ;  /* 0x00007610ff297816 */ /* 0x000fe40000000029 */
[----:B------:R-:W-:Y:S01]  /*5240*/  ISETP.GE.AND P1, PT, R34, UR4, PT ;  /* 0x0000000422007c0c */ /* 0x000fe2000bf26270 */
[----:B0-----:R-:W-:Y:S01]  /*5250*/  IMAD.WIDE R32, R35, 0x2, R28 ;  /* 0x0000000223207825 */ /* 0x001fe200078e021c */
[----:B------:R-:W-:-:S03]  /*5260*/  LOP3.LUT R35, R239, 0x1c, RZ, 0xfc, !PT ;  /* 0x0000001cef237812 */ /* 0x000fc600078efcff */
[----:B------:R-:W-:Y:S02]  /*5270*/  IMAD R34, R34, c[0x0][0x188], RZ ;  /* 0x0000620022227a24 */ /* 0x000fe400078e02ff */
[----:B------:R0:W5:Y:S01]  /*5280*/  @!P0 LDG.E.U16 R41, [R32.64] ;  /* 0x0000000620298981 */ /* 0x000162000c1e1500 */
[----:B------:R-:W-:Y:S02]  /*5290*/  PRMT R40, RZ, 0x7610, R40 ;  /* 0x00007610ff287816 */ /* 0x000fe40000000028 */
[----:B------:R-:W-:Y:S01]  /*52a0*/  ISETP.GE.AND P0, PT, R35, UR4, PT ;  /* 0x0000000423007c0c */ /* 0x000fe2000bf06270 */
[----:B0-----:R-:W-:Y:S01]  /*52b0*/  IMAD.WIDE R32, R34, 0x2, R28 ;  /* 0x0000000222207825 */ /* 0x001fe200078e021c */
[C---:B------:R-:W-:Y:S02]  /*52c0*/  LOP3.LUT R34, R239.reuse, 0x1c, RZ, 0xfc, !PT ;  /* 0x0000001cef227812 */ /* 0x040fe400078efcff */
[----:B------:R-:W-:Y:S02]  /*52d0*/  PRMT R39, RZ, 0x7610, R39 ;  /* 0x00007610ff277816 */ /* 0x000fe40000000027 */
[----:B------:R0:W5:Y:S01]  /*52e0*/  @!P1 LDG.E.U16 R40, [R32.64] ;  /* 0x0000000620289981 */ /* 0x000162000c1e1500 */
[----:B------:R-:W-:Y:S01]  /*52f0*/  IMAD R34, R34, c[0x0][0x188], RZ ;  /* 0x0000620022227a24 */ /* 0x000fe200078e02ff */
[----:B------:R-:W-:-:S03]  /*5300*/  LOP3.LUT R35, R239, 0x24, RZ, 0xfc, !PT ;  /* 0x00000024ef237812 */ /* 0x000fc600078efcff */
[----:B0-----:R-:W-:Y:S01]  /*5310*/  IMAD.WIDE R32, R34, 0x2, R28 ;  /* 0x0000000222207825 */ /* 0x001fe200078e021c */
[----:B------:R-:W-:-:S04]  /*5320*/  LOP3.LUT R34, R239, 0x24, RZ, 0xfc, !PT ;  /* 0x00000024ef227812 */ /* 0x000fc800078efcff */
[----:B------:R0:W5:Y:S01]  /*5330*/  @!P0 LDG.E.U16 R39, [R32.64] ;  /* 0x0000000620278981 */ /* 0x000162000c1e1500 */
[----:B------:R-:W-:Y:S01]  /*5340*/  ISETP.GE.AND P0, PT, R35, UR4, PT ;  /* 0x0000000423007c0c */ /* 0x000fe2000bf06270 */
[----:B------:R-:W-:Y:S01]  /*5350*/  IMAD R34, R34, c[0x0][0x188], RZ ;  /* 0x0000620022227a24 */ /* 0x000fe200078e02ff */
[----:B------:R-:W-:-:S03]  /*5360*/  PRMT R38, RZ, 0x7610, R38 ;  /* 0x00007610ff267816 */ /* 0x000fc60000000026 */
[----:B0-----:R-:W-:-:S08]  /*5370*/  IMAD.WIDE R32, R34, 0x2, R28 ;  /* 0x0000000222207825 */ /* 0x001fd000078e021c */
[----:B------:R0:W5:Y:S01]  /*5380*/  @!P0 LDG.E.U16 R38, [R32.64] ;  /* 0x0000000620268981 */ /* 0x000162000c1e1500 */
[C---:B------:R-:W-:Y:S02]  /*5390*/  LOP3.LUT R34, R239.reuse, 0x2c, RZ, 0xfc, !PT ;  /* 0x0000002cef227812 */ /* 0x040fe400078efcff */
[----:B------:R-:W-:-:S03]  /*53a0*/  LOP3.LUT R125, R239, 0x2c, RZ, 0xfc, !PT ;  /* 0x0000002cef7d7812 */ /* 0x000fc600078efcff */
[----:B------:R-:W-:Y:S01]  /*53b0*/  IMAD R34, R34, c[0x0][0x188], RZ ;  /* 0x0000620022227a24 */ /* 0x000fe200078e02ff */
[----:B------:R-:W-:-:S03]  /*53c0*/  ISETP.GE.AND P0, PT, R125, UR4, PT ;  /* 0x000000047d007c0c */ /* 0x000fc6000bf06270 */
[----:B0-----:R-:W-:Y:S01]  /*53d0*/  IMAD.WIDE R32, R34, 0x2, R28 ;  /* 0x0000000222207825 */ /* 0x001fe200078e021c */
[C---:B------:R-:W-:Y:S02]  /*53e0*/  LOP3.LUT R34, R239.reuse, 0x34, RZ, 0xfc, !PT ;  /* 0x00000034ef227812 */ /* 0x040fe400078efcff */
[----:B------:R-:W-:Y:S02]  /*53f0*/  PRMT R37, RZ, 0x7610, R37 ;  /* 0x00007610ff257816 */ /* 0x000fe40000000025 */
[----:B------:R-:W-:Y:S01]  /*5400*/  LOP3.LUT R35, R239, 0x34, RZ, 0xfc, !PT ;  /* 0x00000034ef237812 */ /* 0x000fe200078efcff */
[----:B------:R-:W-:-:S03]  /*5410*/  IMAD R34, R34, c[0x0][0x188], RZ ;  /* 0x0000620022227a24 */ /* 0x000fc600078e02ff */
[----:B------:R-:W-:Y:S01]  /*5420*/  ISETP.GE.AND P1, PT, R35, UR4, PT ;  /* 0x0000000423007c0c */ /* 0x000fe2000bf26270 */
[----:B------:R0:W5:Y:S01]  /*5430*/  @!P0 LDG.E.U16 R37, [R32.64] ;  /* 0x0000000620258981 */ /* 0x000162000c1e1500 */
[----:B------:R-:W-:Y:S02]  /*5440*/  LOP3.LUT R35, R239, 0x3c, RZ, 0xfc, !PT ;  /* 0x0000003cef237812 */ /* 0x000fe400078efcff */
[----:B------:R-:W-:Y:S02]  /*5450*/  PRMT R36, RZ, 0x7610, R36 ;  /* 0x00007610ff247816 */ /* 0x000fe40000000024 */
[C---:B------:R-:W-:Y:S01]  /*5460*/  ISETP.GE.AND P0, PT, R35.reuse, UR4, PT ;  /* 0x0000000423007c0c */ /* 0x040fe2000bf06270 */
[----:B0-----:R-:W-:Y:S02]  /*5470*/  IMAD.WIDE R32, R34, 0x2, R28 ;  /* 0x0000000222207825 */ /* 0x001fe400078e021c */
[----:B------:R-:W0:Y:S02]  /*5480*/  S2R R34, SR_TID.X ;  /* 0x0000000000227919 */ /* 0x000e240000002100 */
[----:B------:R-:W-:Y:S01]  /*5490*/  IMAD R35, R35, c[0x0][0x188], RZ ;  /* 0x0000620023237a24 */ /* 0x000fe200078e02ff */
[----:B------:R-:W-:Y:S01]  /*54a0*/  PRMT R118, RZ, 0x7610, R118 ;  /* 0x00007610ff767816 */ /* 0x000fe20000000076 */
[----:B------:R1:W5:Y:S02]  /*54b0*/  @!P1 LDG.E.U16 R36, [R32.64] ;  /* 0x0000000620249981 */ /* 0x000364000c1e1500 */
[----:B-1----:R-:W-:-:S05]  /*54c0*/  IMAD.WIDE R32, R35, 0x2, R28 ;  /* 0x0000000223207825 */ /* 0x002fca00078e021c */
[----:B------:R1:W5:Y:S04]  /*54d0*/  @!P0 LDG.E.U16 R118, [R32.64] ;  /* 0x0000000620768981 */ /* 0x000368000c1e1500 */
[----:B------:R-:W-:Y:S01]  /*54e0*/  BAR.SYNC.DEFER_BLOCKING 0x0 ;  /* 0x0000000000007b1d */ /* 0x000fe20000010000 */
[----:B0-----:R-:W-:-:S04]  /*54f0*/  LOP3.LUT R34, R34, 0x3f, RZ, 0xc0, !PT ;  /* 0x0000003f22227812 */ /* 0x001fc800078ec0ff */
[----:B------:R-:W-:Y:S02]  /*5500*/  ISETP.GE.AND P0, PT, R34, UR4, PT ;  /* 0x0000000422007c0c */ /* 0x000fe4000bf06270 */
[----:B-1----:R-:W-:Y:S02]  /*5510*/  IADD3 R32, P1, R217, R5, RZ ;  /* 0x00000005d9207210 */ /* 0x002fe40007f3e0ff */
[----:B------:R-:W-:-:S03]  /*5520*/  PRMT R117, RZ, 0x7610, R117 ;  /* 0x00007610ff757816 */ /* 0x000fc60000000075 */
[----:B------:R-:W-:Y:S01]  /*5530*/  IMAD.X R33, R189, 0x1, R4, P1 ;  /* 0x00000001bd217824 */ /* 0x000fe200008e0604 */
[----:B------:R-:W-:-:S05]  /*5540*/  PRMT R116, RZ, 0x7610, R116 ;  /* 0x00007610ff747816 */ /* 0x000fca0000000074 */
[----:B------:R0:W5:Y:S02]  /*5550*/  @!P0 LDG.E.U16 R117, [R32.64] ;  /* 0x0000000620758981 */ /* 0x000164000c1e1500 */
[----:B0-----:R-:W-:-:S05]  /*5560*/  IADD3 R32, P1, R238, R5, RZ ;  /* 0x00000005ee207210 */ /* 0x001fca0007f3e0ff */
[----:B------:R-:W-:-:S05]  /*5570*/  IMAD.X R33, R215, 0x1, R4, P1 ;  /* 0x00000001d7217824 */ /* 0x000fca00008e0604 */
[----:B------:R0:W5:Y:S01]  /*5580*/  @!P0 LDG.E.U16 R116, [R32.64] ;  /* 0x0000000620748981 */ /* 0x000162000c1e1500 */
[----:B------:R-:W-:Y:S02]  /*5590*/  PRMT R67, RZ, 0x7610, R67 ;  /* 0x00007610ff437816 */ /* 0x000fe40000000043 */
[----:B0-----:R-:W-:-:S05]  /*55a0*/  IADD3 R32, P1, R190, R5, RZ ;  /* 0x00000005be207210 */ /* 0x001fca0007f3e0ff */
[----:B------:R-:W-:-:S05]  /*55b0*/  IMAD.X R33, R186, 0x1, R4, P1 ;  /* 0x00000001ba217824 */ /* 0x000fca00008e0604 */
[----:B------:R0:W5:Y:S01]  /*55c0*/  @!P0 LDG.E.U16 R67, [R32.64] ;  /* 0x0000000620438981 */ /* 0x000162000c1e1500 */
[----:B------:R-:W-:Y:S02]  /*55d0*/  PRMT R66, RZ, 0x7610, R66 ;  /* 0x00007610ff427816 */ /* 0x000fe40000000042 */
[----:B0-----:R-:W-:-:S05]  /*55e0*/  IADD3 R32, P1, R212, R5, RZ ;  /* 0x00000005d4207210 */ /* 0x001fca0007f3e0ff */
[----:B------:R-:W-:Y:S01]  /*55f0*/  IMAD.X R33, R185, 0x1, R4, P1 ;  /* 0x00000001b9217824 */ /* 0x000fe200008e0604 */
[----:B------:R-:W-:-:S04]  /*5600*/  IADD3 R34, P1, R26, R5, RZ ;  /* 0x000000051a227210 */ /* 0x000fc80007f3e0ff */
[----:B------:R0:W5:Y:S01]  /*5610*/  @!P0 LDG.E.U16 R66, [R32.64] ;  /* 0x0000000620428981 */ /* 0x000162000c1e1500 */
[----:B------:R-:W-:Y:S01]  /*5620*/  IMAD.X R35, R25, 0x1, R4, P1 ;  /* 0x0000000119237824 */ /* 0x000fe200008e0604 */
[----:B0-----:R-:W-:-:S06]  /*5630*/  PRMT R32, RZ, 0x7610, R32 ;  /* 0x00007610ff207816 */ /* 0x001fcc0000000020 */
        /* <DEDUP_REMOVED lines=8> */
[----:B--2---:R0:W-:Y:S04]  /*56c0*/  STS.U16 [R2+0x8000], R119 ;  /* 0x0080007702007388 */ /* 0x0041e80000000400 */
[----:B------:R1:W2:Y:S01]  /*56d0*/  @!P0 LDG.E.U16 R33, [R34.64] ;  /* 0x0000000622218981 */ /* 0x0002a2000c1e1500 */
[----:B0-----:R-:W-:Y:S02]  /*56e0*/  PRMT R119, RZ, 0x7610, R119 ;  /* 0x00007610ff777816 */ /* 0x001fe40000000077 */
[----:B-1----:R-:W-:-:S05]  /*56f0*/  IADD3 R34, P1, R208, R5, RZ ;  /* 0x00000005d0227210 */ /* 0x002fca0007f3e0ff */
[----:B------:R-:W-:Y:S01]  /*5700*/  IMAD.X R35, R179, 0x1, R4, P1 ;  /* 0x00000001b3237824 */ /* 0x000fe200008e0604 */
[----:B---3--:R0:W-:Y:S04]  /*5710*/  STS.U16 [R2+0x8400], R65 ;  /* 0x0084004102007388 */ /* 0x0081e80000000400 */
[----:B------:R1:W3:Y:S01]  /*5720*/  @!P0 LDG.E.U16 R119, [R34.64] ;  /* 0x0000000622778981 */ /* 0x0002e2000c1e1500 */
[----:B0-----:R-:W-:Y:S02]  /*5730*/  PRMT R65, RZ, 0x7610, R65 ;  /* 0x00007610ff417816 */ /* 0x001fe40000000041 */
[----:B-1----:R-:W-:-:S05]  /*5740*/  IADD3 R34, P1, R234, R5, RZ ;  /* 0x00000005ea227210 */ /* 0x002fca0007f3e0ff */
[----:B------:R-:W-:Y:S01]  /*5750*/  IMAD.X R35, R207, 0x1, R4, P1 ;  /* 0x00000001cf237824 */ /* 0x000fe200008e0604 */
[----:B----4-:R0:W-:Y:S04]  /*5760*/  STS.U16 [R2+0x8800], R64 ;  /* 0x0088004002007388 */ /* 0x0101e80000000400 */
[----:B------:R1:W4:Y:S01]  /*5770*/  @!P0 LDG.E.U16 R65, [R34.64] ;  /* 0x0000000622418981 */ /* 0x000322000c1e1500 */
[----:B0-----:R-:W-:Y:S02]  /*5780*/  PRMT R64, RZ, 0x7610, R64 ;  /* 0x00007610ff407816 */ /* 0x001fe40000000040 */
[----:B-1----:R-:W-:-:S05]  /*5790*/  IADD3 R34, P1, R175, R5, RZ ;  /* 0x00000005af227210 */ /* 0x002fca0007f3e0ff */
[----:B------:R-:W-:Y:S01]  /*57a0*/  IMAD.X R35, R174, 0x1, R4, P1 ;  /* 0x00000001ae237824 */ /* 0x000fe200008e0604 */
[----:B-----5:R0:W-:Y:S04]  /*57b0*/  STS.U16 [R2+0x8c00], R47 ;  /* 0x008c002f02007388 */ /* 0x0201e80000000400 */
[----:B------:R1:W5:Y:S01]  /*57c0*/  @!P0 LDG.E.U16 R64, [R34.64] ;  /* 0x0000000622408981 */ /* 0x000362000c1e1500 */
[----:B0-----:R-:W-:Y:S02]  /*57d0*/  PRMT R47, RZ, 0x7610, R47 ;  /* 0x00007610ff2f7816 */ /* 0x001fe4000000002f */
[----:B-1----:R-:W-:-:S05]  /*57e0*/  IADD3 R34, P1, R204, R5, RZ ;  /* 0x00000005cc227210 */ /* 0x002fca0007f3e0ff */
[----:B------:R-:W-:Y:S01]  /*57f0*/  IMAD.X R35, R173, 0x1, R4, P1 ;  /* 0x00000001ad237824 */ /* 0x000fe200008e0604 */
[----:B------:R0:W-:Y:S04]  /*5800*/  STS.U16 [R2+0x9000], R46 ;  /* 0x0090002e02007388 */ /* 0x0001e80000000400 */
[----:B------:R1:W2:Y:S01]  /*5810*/  @!P0 LDG.E.U16 R47, [R34.64] ;  /* 0x00000006222f8981 */ /* 0x0002a2000c1e1500 */
        /* <DEDUP_REMOVED lines=9> */
[----:B------:R1:W3:Y:S01]  /*58b0*/  @!P0 LDG.E.U16 R45, [R34.64] ;  /* 0x00000006222d8981 */ /* 0x0002e2000c1e1500 */
[----:B0-----:R-:W-:Y:S02]  /*58c0*/  PRMT R44, RZ, 0x7610, R44 ;  /* 0x00007610ff2c7816 */ /* 0x001fe4000000002c */
[----:B-1----:R-:W-:-:S05]  /*58d0*/  IADD3 R34, P1, R200, R5, RZ ;  /* 0x00000005c8227210 */ /* 0x002fca0007f3e0ff */
[----:B------:R-:W-:Y:S01]  /*58e0*/  IMAD.X R35, R167, 0x1, R4, P1 ;  /* 0x00000001a7237824 */ /* 0x000fe200008e0604 */
[----:B------:R0:W-:Y:S04]  /*58f0*/  STS.U16 [R2+0x9c00], R43 ;  /* 0x009c002b02007388 */ /* 0x0001e80000000400 */
[----:B------:R1:W4:Y:S01]  /*5900*/  @!P0 LDG.E.U16 R44, [R34.64] ;  /* 0x00000006222c8981 */ /* 0x000322000c1e1500 */
[----:B0-----:R-:W-:Y:S02]  /*5910*/  PRMT R43, RZ, 0x7610, R43 ;  /* 0x00007610ff2b7816 */ /* 0x001fe4000000002b */
[----:B-1----:R-:W-:-:S05]  /*5920*/  IADD3 R34, P1, R230, R5, RZ ;  /* 0x00000005e6227210 */ /* 0x002fca0007f3e0ff */
[----:B------:R-:W-:Y:S01]  /*5930*/  IMAD.X R35, R199, 0x1, R4, P1 ;  /* 0x00000001c7237824 */ /* 0x000fe200008e0604 */
[----:B------:R0:W-:Y:S04]  /*5940*/  STS.U16 [R240+0x8200], R42 ;  /* 0x0082002af0007388 */ /* 0x0001e80000000400 */
[----:B------:R1:W5:Y:S01]  /*5950*/  @!P0 LDG.E.U16 R43, [R34.64] ;  /* 0x00000006222b8981 */ /* 0x000362000c1e1500 */
        /* <DEDUP_REMOVED lines=22> */
[----:B------:R-:W-:-:S05]  /*5ac0*/  IMAD.X R35, R155, 0x1, R4, P1 ;  /* 0x000000019b237824 */ /* 0x000fca00008e0604 */
[----:B------:R0:W5:Y:S04]  /*5ad0*/  @!P0 LDG.E.U16 R38, [R34.64] ;  /* 0x0000000622268981 */ /* 0x000168000c1e1500 */
[----:B------:R1:W-:Y:S01]  /*5ae0*/  STS.U16 [R240+0x9600], R37 ;  /* 0x00960025f0007388 */ /* 0x0003e20000000400 */
[----:B0-----:R-:W-:Y:S02]  /*5af0*/  IADD3 R34, P1, R226, R5, RZ ;  /* 0x00000005e2227210 */ /* 0x001fe40007f3e0ff */
[----:B-1----:R-:W-:-:S03]  /*5b00*/  PRMT R37, RZ, 0x7610, R37 ;  /* 0x00007610ff257816 */ /* 0x002fc60000000025 */
        /* <DEDUP_REMOVED lines=11> */
[----:B------:R0:W-:Y:S04]  /*5bc0*/  STS.U16 [R2], R117 ;  /* 0x0000007502007388 */ /* 0x0001e80000000400 */
        /* <DEDUP_REMOVED lines=204> */
[----:B------:R-:W5:Y:S04]  /*6890*/  @!P0 LDG.E.U16 R38, [R34.64] ;  /* 0x0000000622268981 */ /* 0x000f68000c1e1500 */
[----:B------:R-:W-:Y:S04]  /*68a0*/  STS.U16 [R240+0x7e00], R32 ;  /* 0x007e0020f0007388 */ /* 0x000fe80000000400 */
[----:B------:R-:W-:Y:S04]  /*68b0*/  STS.U16 [R240+0x2600], R37 ;  /* 0x00260025f0007388 */ /* 0x000fe80000000400 */
[----:B------:R-:W-:Y:S04]  /*68c0*/  STS.U16 [R240+0x2a00], R36 ;  /* 0x002a0024f0007388 */ /* 0x000fe80000000400 */
[----:B------:R-:W-:Y:S04]  /*68d0*/  STS.U16 [R240+0x2e00], R118 ;  /* 0x002e0076f0007388 */ /* 0x000fe80000000400 */
[----:B------:R-:W-:Y:S04]  /*68e0*/  STS.U16 [R240+0x3200], R117 ;  /* 0x00320075f0007388 */ /* 0x000fe80000000400 */
[----:B------:R-:W-:Y:S04]  /*68f0*/  STS.U16 [R240+0x3600], R116 ;  /* 0x00360074f0007388 */ /* 0x000fe80000000400 */
[----:B------:R-:W-:Y:S04]  /*6900*/  STS.U16 [R240+0x3a00], R67 ;  /* 0x003a0043f0007388 */ /* 0x000fe80000000400 */
[----:B--2---:R-:W-:Y:S04]  /*6910*/  STS.U16 [R240+0x3e00], R66 ;  /* 0x003e0042f0007388 */ /* 0x004fe80000000400 */
[----:B---3--:R-:W-:Y:S04]  /*6920*/  STS.U16 [R240+0x4200], R124 ;  /* 0x0042007cf0007388 */ /* 0x008fe80000000400 */
[----:B----4-:R-:W-:Y:S04]  /*6930*/  STS.U16 [R240+0x4600], R33 ;  /* 0x00460021f0007388 */ /* 0x010fe80000000400 */
[----:B-----5:R-:W-:Y:S04]  /*6940*/  STS.U16 [R240+0x4a00], R119 ;  /* 0x004a0077f0007388 */ /* 0x020fe80000000400 */
[----:B------:R-:W-:Y:S04]  /*6950*/  STS.U16 [R240+0x4e00], R65 ;  /* 0x004e0041f0007388 */ /* 0x000fe80000000400 */
        /* <DEDUP_REMOVED lines=11> */
[----:B------:R-:W-:Y:S06]  /*6a10*/  BAR.SYNC.DEFER_BLOCKING 0x0 ;  /* 0x0000000000007b1d */ /* 0x000fec0000010000 */
[----:B------:R-:W-:Y:S04]  /*6a20*/  LDSM.16.MT88.4 R116, [R7+0x8000] ;  /* 0x008000000774783b */ /* 0x000fe80000004200 */
[----:B------:R-:W0:Y:S04]  /*6a30*/  LDSM.16.M88.4 R44, [R3] ;  /* 0x00000000032c783b */ /* 0x000e280000000200 */
[----:B------:R-:W1:Y:S04]  /*6a40*/  LDSM.16.M88.4 R32, [R3+0x2000] ;  /* 0x002000000320783b */ /* 0x000e680000000200 */
[----:B------:R-:W2:Y:S04]  /*6a50*/  LDSM.16.M88.4 R36, [R3+0x4000] ;  /* 0x004000000324783b */ /* 0x000ea80000000200 */
[----:B------:R-:W3:Y:S04]  /*6a60*/  LDSM.16.M88.4 R40, [R3+0x6000] ;  /* 0x006000000328783b */ /* 0x000ee80000000200 */
[----:B------:R-:W4:Y:S04]  /*6a70*/  LDSM.16.MT88.4 R64, [R23+0x8000] ;  /* 0x008000001740783b */ /* 0x000f280000004200 */
[----:B------:R-:W-:Y:S04]  /*6a80*/  LDSM.16.MT88.4 R132, [R7+0x8800] ;  /* 0x008800000784783b */ /* 0x000fe80000004200 */
[----:B------:R-:W-:Y:S01]  /*6a90*/  LDSM.16.MT88.4 R124, [R23+0x8800] ;  /* 0x00880000177c783b */ /* 0x000fe20000004200 */
[C---:B0-----:R-:W-:Y:S08]  /*6aa0*/  HMMA.16816.F32 R48, R116.reuse, R44, R48 ;  /* 0x0000002c7430723c */ /* 0x041ff00000001830 */
[C---:B-1----:R-:W-:Y:S08]  /*6ab0*/  HMMA.16816.F32 R52, R116.reuse, R32, R52 ;  /* 0x000000207434723c */ /* 0x042ff00000001834 */
[C---:B--2---:R-:W-:Y:S08]  /*6ac0*/  HMMA.16816.F32 R56, R116.reuse, R36, R56 ;  /* 0x000000247438723c */ /* 0x044ff00000001838 */
[----:B---3--:R-:W-:Y:S01]  /*6ad0*/  HMMA.16816.F32 R60, R116, R40, R60 ;  /* 0x00000028743c723c */ /* 0x008fe2000000183c */
[----:B------:R-:W0:Y:S07]  /*6ae0*/  LDSM.16.MT88.4 R116, [R24+0x8000] ;  /* 0x008000001874783b */ /* 0x000e2e0000004200 */
[C---:B----4-:R-:W-:Y:S08]  /*6af0*/  HMMA.16816.F32 R72, R64.reuse, R44, R72 ;  /* 0x0000002c4048723c */ /* 0x050ff00000001848 */
[C---:B------:R-:W-:Y:S08]  /*6b00*/  HMMA.16816.F32 R76, R64.reuse, R32, R76 ;  /* 0x00000020404c723c */ /* 0x040ff0000000184c */
[C---:B------:R-:W-:Y:S08]  /*6b10*/  HMMA.16816.F32 R80, R64.reuse, R36, R80 ;  /* 0x000000244050723c */ /* 0x040ff00000001850 */
[----:B------:R-:W-:Y:S01]  /*6b20*/  HMMA.16816.F32 R84, R64, R40, R84 ;  /* 0x000000284054723c */ /* 0x000fe20000001854 */
[----:B------:R-:W1:Y:S07]  /*6b30*/  LDSM.16.MT88.4 R64, [R14+0x8000] ;  /* 0x008000000e40783b */ /* 0x000e6e0000004200 */
[C---:B0-----:R-:W-:Y:S08]  /*6b40*/  HMMA.16816.F32 R88, R116.reuse, R44, R88 ;  /* 0x0000002c7458723c */ /* 0x041ff00000001858 */
[C---:B------:R-:W-:Y:S08]  /*6b50*/  HMMA.16816.F32 R92, R116.reuse, R32, R92 ;  /* 0x00000020745c723c */ /* 0x040ff0000000185c */
[C---:B------:R-:W-:Y:S08]  /*6b60*/  HMMA.16816.F32 R96, R116.reuse, R36, R96 ;  /* 0x000000247460723c */ /* 0x040ff00000001860 */
[----:B------:R-:W-:Y:S01]  /*6b70*/  HMMA.16816.F32 R100, R116, R40, R100 ;  /* 0x000000287464723c */ /* 0x000fe20000001864 */
[----:B------:R-:W0:Y:S07]  /*6b80*/  LDSM.16.MT88.4 R116, [R24+0x8800] ;  /* 0x008800001874783b */ /* 0x000e2e0000004200 */
[C---:B-1----:R-:W-:Y:S08]  /*6b90*/  HMMA.16816.F32 R104, R64.reuse, R44, R104 ;  /* 0x0000002c4068723c */ /* 0x042ff00000001868 */
[C---:B------:R-:W-:Y:S08]  /*6ba0*/  HMMA.16816.F32 R108, R64.reuse, R32, R108 ;  /* 0x00000020406c723c */ /* 0x040ff0000000186c */
[C---:B------:R-:W-:Y:S08]  /*6bb0*/  HMMA.16816.F32 R112, R64.reuse, R36, R112 ;  /* 0x000000244070723c */ /* 0x040ff00000001870 */
[----:B------:R-:W-:Y:S01]  /*6bc0*/  HMMA.16816.F32 R68, R64, R40, R68 ;  /* 0x000000284044723c */ /* 0x000fe20000001844 */
[----:B------:R-:W1:Y:S07]  /*6bd0*/  LDSM.16.MT88.4 R64, [R14+0x8800] ;  /* 0x008800000e40783b */ /* 0x000e6e0000004200 */
[C---:B------:R-:W-:Y:S08]  /*6be0*/  HMMA.16816.F32 R48, R132.reuse, R46, R48 ;  /* 0x0000002e8430723c */ /* 0x040ff00000001830 */
[----:B------:R-:W-:Y:S08]  /*6bf0*/  HMMA.16816.F32 R60, R132, R42, R60 ;  /* 0x0000002a843c723c */ /* 0x000ff0000000183c */
[C---:B------:R-:W-:Y:S08]  /*6c00*/  HMMA.16816.F32 R72, R124.reuse, R46, R72 ;  /* 0x0000002e7c48723c */ /* 0x040ff00000001848 */
[----:B------:R-:W-:Y:S08]  /*6c10*/  HMMA.16816.F32 R84, R124, R42, R84 ;  /* 0x0000002a7c54723c */ /* 0x000ff00000001854 */
[C---:B0-----:R-:W-:Y:S08]  /*6c20*/  HMMA.16816.F32 R88, R116.reuse, R46, R88 ;  /* 0x0000002e7458723c */ /* 0x041ff00000001858 */
[C---:B------:R-:W-:Y:S08]  /*6c30*/  HMMA.16816.F32 R92, R116.reuse, R34, R92 ;  /* 0x00000022745c723c */ /* 0x040ff0000000185c */
[C---:B------:R-:W-:Y:S08]  /*6c40*/  HMMA.16816.F32 R96, R116.reuse, R38, R96 ;  /* 0x000000267460723c */ /* 0x040ff00000001860 */
[----:B------:R-:W-:Y:S08]  /*6c50*/  HMMA.16816.F32 R100, R116, R42, R100 ;  /* 0x0000002a7464723c */ /* 0x000ff00000001864 */
[----:B-1----:R-:W-:Y:S08]  /*6c60*/  HMMA.16816.F32 R104, R64, R46, R104 ;  /* 0x0000002e4068723c */ /* 0x002ff00000001868 */
[C---:B------:R-:W-:Y:S08]  /*6c70*/  HMMA.16816.F32 R52, R132.reuse, R34, R52 ;  /* 0x000000228434723c */ /* 0x040ff00000001834 */
[----:B------:R-:W-:Y:S01]  /*6c80*/  HMMA.16816.F32 R56, R132, R38, R56 ;  /* 0x000000268438723c */ /* 0x000fe20000001838 */
[----:B------:R-:W-:Y:S07]  /*6c90*/  LDSM.16.MT88.4 R132, [R7+0x9800] ;  /* 0x009800000784783b */ /* 0x000fee0000004200 */
[C---:B------:R-:W-:Y:S08]  /*6ca0*/  HMMA.16816.F32 R76, R124.reuse, R34, R76 ;  /* 0x000000227c4c723c */ /* 0x040ff0000000184c */
[----:B------:R-:W-:Y:S01]  /*6cb0*/  HMMA.16816.F32 R80, R124, R38, R80 ;  /* 0x000000267c50723c */ /* 0x000fe20000001850 */
[----:B------:R-:W-:Y:S07]  /*6cc0*/  LDSM.16.MT88.4 R124, [R23+0x9800] ;  /* 0x00980000177c783b */ /* 0x000fee0000004200 */
[C---:B------:R-:W-:Y:S01]  /*6cd0*/  HMMA.16816.F32 R44, R64.reuse, R34, R108 ;  /* 0x00000022402c723c */ /* 0x040fe2000000186c */
[----:B------:R-:W-:Y:S04]  /*6ce0*/  LDSM.16.M88.4 R108, [R8+0x2000] ;  /* 0x00200000086c783b */ /* 0x000fe80000000200 */
[----:B------:R-:W-:Y:S03]  /*6cf0*/  LDSM.16.M88.4 R32, [R8+0x6000] ;  /* 0x006000000820783b */ /* 0x000fe60000000200 */
[C---:B------:R-:W-:Y:S01]  /*6d00*/  HMMA.16816.F32 R116, R64.reuse, R38, R112 ;  /* 0x000000264074723c */ /* 0x040fe20000001870 */
[----:B------:R-:W-:Y:S04]  /*6d10*/  LDSM.16.M88.4 R36, [R8] ;  /* 0x000000000824783b */ /* 0x000fe80000000200 */
[----:B------:R-:W-:Y:S03]  /*6d20*/  LDSM.16.M88.4 R112, [R8+0x4000] ;  /* 0x004000000870783b */ /* 0x000fe60000000200 */
[----:B------:R-:W-:Y:S01]  /*6d30*/  HMMA.16816.F32 R40, R64, R42, R68 ;  /* 0x0000002a4028723c */ /* 0x000fe20000001844 */
[----:B------:R-:W0:Y:S04]  /*6d40*/  LDSM.16.MT88.4 R64, [R23+0x9000] ;  /* 0x009000001740783b */ /* 0x000e280000004200 */
[----:B------:R-:W1:Y:S03]  /*6d50*/  LDSM.16.MT88.4 R68, [R7+0x9000] ;  /* 0x009000000744783b */ /* 0x000e660000004200 */
        /* <DEDUP_REMOVED lines=10> */
[C---:B0-----:R-:W-:Y:S08]  /*6e00*/  HMMA.16816.F32 R88, R64.reuse, R36, R88 ;  /* 0x000000244058723c */ /* 0x041ff00000001858 */
[C---:B------:R-:W-:Y:S08]  /*6e10*/  HMMA.16816.F32 R92, R64.reuse, R108, R92 ;  /* 0x0000006c405c723c */ /* 0x040ff0000000185c */
[C---:B------:R-:W-:Y:S08]  /*6e20*/  HMMA.16816.F32 R96, R64.reuse, R112, R96 ;  /* 0x000000704060723c */ /* 0x040ff00000001860 */
[----:B------:R-:W-:Y:S08]  /*6e30*/  HMMA.16816.F32 R100, R64, R32, R100 ;  /* 0x000000204064723c */ /* 0x000ff00000001864 */
[C---:B-1----:R-:W-:Y:S08]  /*6e40*/  HMMA.16816.F32 R104, R68.reuse, R36, R104 ;  /* 0x000000244468723c */ /* 0x042ff00000001868 */
[C---:B------:R-:W-:Y:S01]  /*6e50*/  HMMA.16816.F32 R64, R68.reuse, R108, R44 ;  /* 0x0000006c4440723c */ /* 0x040fe2000000182c */
[----:B------:R-:W-:Y:S07]  /*6e60*/  LDSM.16.MT88.4 R44, [R14+0x9800] ;  /* 0x009800000e2c783b */ /* 0x000fee0000004200 */
[C---:B------:R-:W-:Y:S08]  /*6e70*/  HMMA.16816.F32 R116, R68.reuse, R112, R116 ;  /* 0x000000704474723c */ /* 0x040ff00000001874 */
[----:B------:R-:W-:Y:S01]  /*6e80*/  HMMA.16816.F32 R40, R68, R32, R40 ;  /* 0x000000204428723c */ /* 0x000fe20000001828 */
[----:B------:R-:W0:Y:S06]  /*6e90*/  LDSM.16.MT88.4 R68, [R24+0x9800] ;  /* 0x009800001844783b */ /* 0x000e2c0000004200 */
[----:B------:R-:W-:-:S02]  /*6ea0*/  IMAD.MOV.U32 R32, RZ, RZ, R26 ;  /* 0x000000ffff207224 */ /* 0x000fc400078e001a */
[----:B------:R-:W-:-:S04]  /*6eb0*/  IMAD.MOV.U32 R33, RZ, RZ, R25 ;  /* 0x000000ffff217224 */ /* 0x000fc800078e0019 */
[----:B------:R-:W-:Y:S01]  /*6ec0*/  IMAD.WIDE R32, R6, 0x2, R32 ;  /* 0x0000000206207825 */ /* 0x000fe200078e0220 */
[-C--:B------:R-:W-:Y:S03]  /*6ed0*/  HMMA.16816.F32 R60, R132, R34.reuse, R60 ;  /* 0x00000022843c723c */ /* 0x080fe6000000183c */
[----:B------:R-:W-:Y:S02]  /*6ee0*/  IMAD.MOV.U32 R26, RZ, RZ, R32 ;  /* 0x000000ffff1a7224 */ /* 0x000fe400078e0020 */
[----:B------:R-:W-:Y:S02]  /*6ef0*/  IMAD.MOV.U32 R25, RZ, RZ, R33 ;  /* 0x000000ffff197224 */ /* 0x000fe400078e0021 */
[----:B------:R-:W-:Y:S01]  /*6f00*/  IMAD.MOV.U32 R32, RZ, RZ, R219 ;  /* 0x000000ffff207224 */ /* 0x000fe200078e00db */
[----:B------:R-:W-:Y:S01]  /*6f10*/  HMMA.16816.F32 R84, R124, R34, R84 ;  /* 0x000000227c54723c */ /* 0x000fe20000001854 */
[----:B------:R-:W-:-:S04]  /*6f20*/  IMAD.MOV.U32 R33, RZ, RZ, R12 ;  /* 0x000000ffff217224 */ /* 0x000fc800078e000c */
[----:B------:R-:W-:-:S04]  /*6f30*/  IMAD.WIDE R32, R6, 0x2, R32 ;  /* 0x0000000206207825 */ /* 0x000fc800078e0220 */
[----:B------:R-:W-:Y:S01]  /*6f40*/  IMAD.MOV.U32 R219, RZ, RZ, R32 ;  /* 0x000000ffffdb7224 */ /* 0x000fe200078e0020 */
[C---:B0-----:R-:W-:Y:S08]  /*6f50*/  HMMA.16816.F32 R88, R68.reuse, R38, R88 ;  /* 0x000000264458723c */ /* 0x041ff00000001858 */
[C---:B------:R-:W-:Y:S08]  /*6f60*/  HMMA.16816.F32 R92, R68.reuse, R110, R92 ;  /* 0x0000006e445c723c */ /* 0x040ff0000000185c */
[C---:B------:R-:W-:Y:S08]  /*6f70*/  HMMA.16816.F32 R96, R68.reuse, R114, R96 ;  /* 0x000000724460723c */ /* 0x040ff00000001860 */
[-C--:B------:R-:W-:Y:S08]  /*6f80*/  HMMA.16816.F32 R100, R68, R34.reuse, R100 ;  /* 0x000000224464723c */ /* 0x080ff00000001864 */
[----:B------:R-:W-:Y:S07]  /*6f90*/  HMMA.16816.F32 R68, R44, R34, R40 ;  /* 0x000000222c44723c */ /* 0x000fee0000001828 */
[----:B------:R-:W-:-:S02]  /*6fa0*/  IMAD.MOV.U32 R34, RZ, RZ, R218 ;  /* 0x000000ffff227224 */ /* 0x000fc400078e00da */
[----:B------:R-:W-:-:S04]  /*6fb0*/  IMAD.MOV.U32 R35, RZ, RZ, R9 ;  /* 0x000000ffff237224 */ /* 0x000fc800078e0009 */
[----:B------:R-:W-:-:S04]  /*6fc0*/  IMAD.WIDE R34, R6, 0x2, R34 ;  /* 0x0000000206227825 */ /* 0x000fc800078e0222 */
[----:B------:R-:W-:Y:S02]  /*6fd0*/  IMAD.MOV.U32 R218, RZ, RZ, R34 ;  /* 0x000000ffffda7224 */ /* 0x000fe400078e0022 */
[----:B------:R-:W-:Y:S02]  /*6fe0*/  IMAD.MOV.U32 R9, RZ, RZ, R35 ;  /* 0x000000ffff097224 */ /* 0x000fe400078e0023 */
[----:B------:R-:W-:Y:S02]  /*6ff0*/  IMAD.MOV.U32 R12, RZ, RZ, R33 ;  /* 0x000000ffff0c7224 */ /* 0x000fe400078e0021 */
[----:B------:R-:W-:Y:S02]  /*7000*/  IMAD.MOV.U32 R32, RZ, RZ, R19 ;  /* 0x000000ffff207224 */ /* 0x000fe400078e0013 */
[----:B------:R-:W-:Y:S02]  /*7010*/  IMAD.MOV.U32 R33, RZ, RZ, R20 ;  /* 0x000000ffff217224 */ /* 0x000fe400078e0014 */
[----:B------:R-:W-:-:S02]  /*7020*/  IMAD.MOV.U32 R34, RZ, RZ, R18 ;  /* 0x000000ffff227224 */ /* 0x000fc400078e0012 */
[----:B------:R-:W-:Y:S02]  /*7030*/  IMAD.MOV.U32 R35, RZ, RZ, R13 ;  /* 0x000000ffff237224 */ /* 0x000fe400078e000d */
[----:B------:R-:W-:-:S04]  /*7040*/  IMAD.WIDE R32, R6, 0x2, R32 ;  /* 0x0000000206207825 */ /* 0x000fc800078e0220 */
        /* <DEDUP_REMOVED lines=8> */
[----:B------:R-:W-:Y:S02]  /*70d0*/  IMAD.MOV.U32 R33, RZ, RZ, R21 ;  /* 0x000000ffff217224 */ /* 0x000fe400078e0015 */
[----:B------:R-:W-:Y:S02]  /*70e0*/  IMAD.MOV.U32 R34, RZ, RZ, R31 ;  /* 0x000000ffff227224 */ /* 0x000fe400078e001f */
[----:B------:R-:W-:Y:S02]  /*70f0*/  IMAD.MOV.U32 R35, RZ, RZ, R30 ;  /* 0x000000ffff237224 */ /* 0x000fe400078e001e */
[----:B------:R-:W-:-:S04]  /*7100*/  IMAD.WIDE R36, R6, 0x2, R36 ;  /* 0x0000000206247825 */ /* 0x000fc800078e0224 */
        /* <DEDUP_REMOVED lines=12> */
[----:B------:R-:W-:Y:S02]  /*71d0*/  IMAD.MOV.U32 R34, RZ, RZ, R128 ;  /* 0x000000ffff227224 */ /* 0x000fe400078e0080 */
[----:B------:R-:W-:-:S02]  /*71e0*/  IMAD.MOV.U32 R35, RZ, RZ, R123 ;  /* 0x000000ffff237224 */ /* 0x000fc400078e007b */
        /* <DEDUP_REMOVED lines=225> */
[----:B------:R-:W-:Y:S01]  /*8000*/  IMAD.WIDE R36, R6, 0x2, R36 ;  /* 0x0000000206247825 */ /* 0x000fe200078e0224 */
[----:B------:R-:W-:-:S03]  /*8010*/  IADD3 R22, R22, -0x1, RZ ;  /* 0xffffffff16167810 */ /* 0x000fc60007ffe0ff */
[----:B------:R-:W-:-:S04]  /*8020*/  IMAD.WIDE R34, R6, 0x2, R34 ;  /* 0x0000000206227825 */ /* 0x000fc800078e0222 */
[----:B------:R-:W-:Y:S01]  /*8030*/  IMAD.WIDE R32, R6, 0x2, R32 ;  /* 0x0000000206207825 */ /* 0x000fe200078e0220 */
[----:B------:R-:W-:-:S03]  /*8040*/  ISETP.NE.U32.AND P0, PT, R22, RZ, PT ;  /* 0x000000ff1600720c */ /* 0x000fc60003f05070 */
        /* <DEDUP_REMOVED lines=14> */
[----:B------:R-:W-:Y:S01]  /*8130*/  IMAD.WIDE R32, R6, 0x2, R32 ;  /* 0x0000000206207825 */ /* 0x000fe200078e0220 */
[C---:B------:R-:W-:Y:S03]  /*8140*/  HMMA.16816.F32 R48, R132.reuse, R38, R48 ;  /* 0x000000268430723c */ /* 0x040fe60000001830 */
[----:B------:R-:W-:Y:S02]  /*8150*/  IMAD.MOV.U32 R212, RZ, RZ, R36 ;  /* 0x000000ffffd47224 */ /* 0x000fe400078e0024 */
[----:B------:R-:W-:Y:S02]  /*8160*/  IMAD.MOV.U32 R185, RZ, RZ, R37 ;  /* 0x000000ffffb97224 */ /* 0x000fe400078e0025 */
[----:B------:R-:W-:Y:S01]  /*8170*/  IMAD.MOV.U32 R190, RZ, RZ, R34 ;  /* 0x000000ffffbe7224 */ /* 0x000fe200078e0022 */
[----:B------:R-:W-:Y:S01]  /*8180*/  HMMA.16816.F32 R52, R132, R110, R52 ;  /* 0x0000006e8434723c */ /* 0x000fe20000001834 */
[----:B------:R-:W-:-:S02]  /*8190*/  IMAD.MOV.U32 R186, RZ, RZ, R35 ;  /* 0x000000ffffba7224 */ /* 0x000fc400078e0023 */
[----:B------:R-:W-:Y:S02]  /*81a0*/  IMAD.MOV.U32 R238, RZ, RZ, R32 ;  /* 0x000000ffffee7224 */ /* 0x000fe400078e0020 */
[----:B------:R-:W-:Y:S02]  /*81b0*/  IMAD.MOV.U32 R215, RZ, RZ, R33 ;  /* 0x000000ffffd77224 */ /* 0x000fe400078e0021 */
[----:B------:R-:W-:Y:S01]  /*81c0*/  IMAD.MOV.U32 R36, RZ, RZ, R214 ;  /* 0x000000ffff247224 */ /* 0x000fe200078e00d6 */
[----:B------:R-:W-:Y:S01]  /*81d0*/  HMMA.16816.F32 R56, R132, R114, R56 ;  /* 0x000000728438723c */ /* 0x000fe20000001838 */
[----:B------:R-:W-:Y:S02]  /*81e0*/  IMAD.MOV.U32 R37, RZ, RZ, R187 ;  /* 0x000000ffff257224 */ /* 0x000fe400078e00bb */
[----:B------:R-:W-:Y:S02]  /*81f0*/  IMAD.MOV.U32 R34, RZ, RZ, R216 ;  /* 0x000000ffff227224 */ /* 0x000fe400078e00d8 */
[----:B------:R-:W-:-:S02]  /*8200*/  IMAD.MOV.U32 R35, RZ, RZ, R188 ;  /* 0x000000ffff237224 */ /* 0x000fc400078e00bc */
[----:B------:R-:W-:Y:S02]  /*8210*/  IMAD.MOV.U32 R32, RZ, RZ, R217 ;  /* 0x000000ffff207224 */ /* 0x000fe400078e00d9 */
[----:B------:R-:W-:Y:S02]  /*8220*/  IMAD.MOV.U32 R33, RZ, RZ, R189 ;  /* 0x000000ffff217224 */ /* 0x000fe400078e00bd */
[----:B------:R-:W-:Y:S01]  /*8230*/  IMAD.MOV.U32 R135, RZ, RZ, c[0x0][0x188] ;  /* 0x00006200ff877624 */ /* 0x000fe200078e00ff */
[----:B------:R-:W-:Y:S01]  /*8240*/  HMMA.16816.F32 R76, R124, R110, R76 ;  /* 0x0000006e7c4c723c */ /* 0x000fe2000000184c */
[----:B------:R-:W-:Y:S01]  /*8250*/  IMAD.WIDE R36, R6, 0x2, R36 ;  /* 0x0000000206247825 */ /* 0x000fe200078e0224 */
[----:B------:R-:W-:-:S03]  /*8260*/  UIADD3 UR4, UR4, -0x40, URZ ;  /* 0xffffffc004047890 */ /* 0x000fc6000fffe03f */
[----:B------:R-:W-:Y:S02]  /*8270*/  IMAD.SHL.U32 R135, R135, 0x40, RZ ;  /* 0x0000004087877824 */ /* 0x000fe400078e00ff */
[C---:B------:R-:W-:Y:S01]  /*8280*/  IMAD.WIDE R34, R6.reuse, 0x2, R34 ;  /* 0x0000000206227825 */ /* 0x040fe200078e0222 */
[----:B------:R-:W-:Y:S03]  /*8290*/  HMMA.16816.F32 R80, R124, R114, R80 ;  /* 0x000000727c50723c */ /* 0x000fe60000001850 */
[----:B------:R-:W-:-:S05]  /*82a0*/  IMAD.WIDE R32, R6, 0x2, R32 ;  /* 0x0000000206207825 */ /* 0x000fca00078e0220 */
[----:B------:R-:W-:Y:S01]  /*82b0*/  HMMA.16816.F32 R72, R124, R38, R72 ;  /* 0x000000267c48723c */ /* 0x000fe20000001848 */
[----:B------:R-:W-:-:S04]  /*82c0*/  IMAD.WIDE R16, R6, 0x2, R16 ;  /* 0x0000000206107825 */ /* 0x000fc800078e0210 */
[----:B------:R-:W-:-:S03]  /*82d0*/  IMAD.WIDE R10, R6, 0x2, R10 ;  /* 0x00000002060a7825 */ /* 0x000fc600078e020a */
[----:B------:R-:W-:Y:S01]  /*82e0*/  HMMA.16816.F32 R104, R44, R38, R104 ;  /* 0x000000262c68723c */ /* 0x000fe20000001868 */
[----:B------:R-:W-:Y:S02]  /*82f0*/  IMAD.MOV.U32 R214, RZ, RZ, R36 ;  /* 0x000000ffffd67224 */ /* 0x000fe400078e0024 */
[----:B------:R-:W-:Y:S02]  /*8300*/  IMAD.MOV.U32 R187, RZ, RZ, R37 ;  /* 0x000000ffffbb7224 */ /* 0x000fe400078e0025 */
[----:B------:R-:W-:-:S03]  /*8310*/  IMAD.WIDE R28, R135, 0x2, R28 ;  /* 0x00000002871c7825 */ /* 0x000fc600078e021c */
[----:B------:R-:W-:Y:S01]  /*8320*/  HMMA.16816.F32 R108, R44, R110, R64 ;  /* 0x0000006e2c6c723c */ /* 0x000fe20000001840 */
[----:B------:R-:W-:Y:S02]  /*8330*/  IMAD.MOV.U32 R216, RZ, RZ, R34 ;  /* 0x000000ffffd87224 */ /* 0x000fe400078e0022 */
[----:B------:R-:W-:Y:S02]  /*8340*/  IMAD.MOV.U32 R188, RZ, RZ, R35 ;  /* 0x000000ffffbc7224 */ /* 0x000fe400078e0023 */
[----:B------:R-:W-:-:S03]  /*8350*/  IMAD.MOV.U32 R217, RZ, RZ, R32 ;  /* 0x000000ffffd97224 */ /* 0x000fc600078e0020 */
[----:B------:R-:W-:Y:S01]  /*8360*/  HMMA.16816.F32 R112, R44, R114, R116 ;  /* 0x000000722c70723c */ /* 0x000fe20000001874 */
[----:B------:R-:W-:Y:S01]  /*8370*/  IMAD.MOV.U32 R189, RZ, RZ, R33 ;  /* 0x000000ffffbd7224 */ /* 0x000fe200078e0021 */
[----:B------:R-:W-:Y:S01]  /*8380*/  @!P0 CALL.REL.NOINC `(.L_x_2) ;  /* 0x0000001000008944 */ /* 0x000fe20003c00000 */
[----:B------:R-:W-:Y:S05]  /*8390*/  BRA `(.L_x_3) ;  /* 0xffffcab000007947 */ /* 0x000fea000383ffff */
.L_x_2:
[----:B------:R-:W-:-:S05]  /*83a0*/  NOP ;  /* 0x0000000000007918 */ /* 0x000fca0000000000 */
[----:B------:R-:W-:-:S08]  /*83b0*/  NOP ;  /* 0x0000000000007918 */ /* 0x000fd00000000000 */
[----:B------:R-:W-:Y:S02]  /*83c0*/  F2FP.PACK_AB R10, R111, R107 ;  /* 0x0000006b6f0a723e */ /* 0x000fe400000000ff */
[----:B------:R-:W-:Y:S02]  /*83d0*/  F2FP.PACK_AB R12, R95, R91 ;  /* 0x0000005b5f0c723e */ /* 0x000fe400000000ff */
[----:B------:R-:W-:Y:S02]  /*83e0*/  F2FP.PACK_AB R14, R79, R75 ;  /* 0x0000004b4f0e723e */ /* 0x000fe400000000ff */
[----:B------:R-:W-:Y:S02]  /*83f0*/  F2FP.PACK_AB R4, R55, R51 ;  /* 0x000000333704723e */ /* 0x000fe400000000ff */
[----:B------:R-:W-:-:S02]  /*8400*/  F2FP.PACK_AB R6, R109, R105 ;  /* 0x000000696d06723e */ /* 0x000fc400000000ff */
[----:B------:R-:W-:Y:S02]  /*8410*/  F2FP.PACK_AB R2, R93, R89 ;  /* 0x000000595d02723e */ /* 0x000fe400000000ff */
        /* <DEDUP_REMOVED lines=26> */
.L_x_1:
[----:B--2---:R-:W2:Y:S04]  /*85c0*/  LDL.LU R23, [R1+0xd0] ;  /* 0x0000d00001177983 */ /* 0x004ea80000300800 */
[----:B------:R-:W3:Y:S04]  /*85d0*/  LDL.LU R24, [R1+0xd4] ;  /* 0x0000d40001187983 */ /* 0x000ee80000300800 */
[----:B------:R-:W1:Y:S04]  /*85e0*/  S2R R25, SR_TID.X ;  /* 0x0000000000197919 */ /* 0x000e680000002100 */
[----:B------:R-:W4:Y:S04]  /*85f0*/  LDL.LU R28, [R1+0xc] ;  /* 0x00000c00011c7983 */ /* 0x000f280000300800 */
[----:B------:R-:W5:Y:S04]  /*8600*/  LDL.LU R27, [R1+0xcc] ;  /* 0x0000cc00011b7983 */ /* 0x000f680000300800 */
[----:B------:R-:W4:Y:S01]  /*8610*/  LDL.LU R26, [R1+0x8] ;  /* 0x00000800011a7983 */ /* 0x000f220000300800 */
[----:B-1----:R-:W-:-:S02]  /*8620*/  IMAD.SHL.U32 R19, R25, 0x10, RZ ;  /* 0x0000001019137824 */ /* 0x002fc400078e00ff */
[C---:B------:R-:W-:Y:S01]  /*8630*/  IMAD.SHL.U32 R18, R25.reuse, 0x4, RZ ;  /* 0x0000000419127824 */ /* 0x040fe200078e00ff */
[--C-:B------:R-:W-:Y:S01]  /*8640*/  SHF.R.S32.HI R22, RZ, 0x4, R25.reuse ;  /* 0x00000004ff167819 */ /* 0x100fe20000011419 */
[----:B------:R-:W-:Y:S01]  /*8650*/  IMAD.SHL.U32 R21, R25, 0x8, RZ ;  /* 0x0000000819157824 */ /* 0x000fe200078e00ff */
[----:B0-----:R-:W-:Y:S01]  /*8660*/  LOP3.LUT R20, R19, 0x30, RZ, 0xc0, !PT ;  /* 0x0000003013147812 */ /* 0x001fe200078ec0ff */
[----:B------:R-:W-:Y:S01]  /*8670*/  BAR.SYNC.DEFER_BLOCKING 0x0 ;  /* 0x0000000000007b1d */ /* 0x000fe20000010000 */
[----:B--2---:R-:W-:Y:S02]  /*8680*/  LOP3.LUT R19, R23, 0x38, R18, 0xf8, !PT ;  /* 0x0000003817137812 */ /* 0x004fe400078ef812 */
[----:B------:R-:W-:Y:S02]  /*8690*/  SHF.R.S32.HI R23, RZ, 0x2, R25 ;  /* 0x00000002ff177819 */ /* 0x000fe40000011419 */
[----:B------:R-:W-:Y:S02]  /*86a0*/  SGXT R18, R22, 0x1 ;  /* 0x000000011612781a */ /* 0x000fe40000000200 */
[----:B------:R-:W-:-:S02]  /*86b0*/  LOP3.LUT R22, R20, 0x380, R21, 0xf8, !PT ;  /* 0x0000038014167812 */ /* 0x000fc400078ef815 */
[----:B------:R-:W-:Y:S02]  /*86c0*/  SGXT R20, R23, 0x1 ;  /* 0x000000011714781a */ /* 0x000fe40000000200 */
[--C-:B------:R-:W-:Y:S02]  /*86d0*/  SHF.R.S32.HI R21, RZ, 0x3, R25.reuse ;  /* 0x00000003ff157819 */ /* 0x100fe40000011419 */
[----:B------:R-:W-:Y:S02]  /*86e0*/  LOP3.LUT R18, R18, 0x2040, RZ, 0xc0, !PT ;  /* 0x0000204012127812 */ /* 0x000fe400078ec0ff */
[----:B------:R-:W-:Y:S02]  /*86f0*/  SHF.R.U32.HI R23, RZ, 0x1, R25 ;  /* 0x00000001ff177819 */ /* 0x000fe40000011619 */
[----:B------:R-:W2:Y:S01]  /*8700*/  LDL.LU R25, [R1+0x4] ;  /* 0x0000040001197983 */ /* 0x000ea20000300800 */
[----:B---3--:R-:W-:-:S03]  /*8710*/  LOP3.LUT R18, R18, 0x40, R24, 0x78, !PT ;  /* 0x0000004012127812 */ /* 0x008fc600078e7818 */
[----:B------:R-:W3:Y:S01]  /*8720*/  LDL.LU R24, [R1] ;  /* 0x0000000001187983 */ /* 0x000ee20000300800 */
[----:B------:R-:W-:-:S04]  /*8730*/  LOP3.LUT R18, R19, R18, RZ, 0xfc, !PT ;  /* 0x0000001213127212 */ /* 0x000fc800078efcff */
[----:B------:R-:W-:Y:S01]  /*8740*/  LOP3.LUT R19, R18, 0x8, RZ, 0x3c, !PT ;  /* 0x0000000812137812 */ /* 0x000fe200078e3cff */
[----:B------:R-:W-:Y:S04]  /*8750*/  STS.64 [R18], R48 ;  /* 0x0000003012007388 */ /* 0x000fe80000000a00 */
[----:B------:R-:W-:Y:S04]  /*8760*/  STS.64 [R18+0x200], R16 ;  /* 0x0002001012007388 */ /* 0x000fe80000000a00 */
[----:B------:R-:W-:Y:S04]  /*8770*/  STS.64 [R18+0x80], R72 ;  /* 0x0000804812007388 */ /* 0x000fe80000000a00 */
[----:B------:R-:W-:Y:S04]  /*8780*/  STS.64 [R18+0x280], R8 ;  /* 0x0002800812007388 */ /* 0x000fe80000000a00 */
[----:B------:R-:W-:Y:S04]  /*8790*/  STS.64 [R18+0x100], R88 ;  /* 0x0001005812007388 */ /* 0x000fe80000000a00 */
[----:B------:R-:W-:Y:S04]  /*87a0*/  STS.64 [R18+0x300], R2 ;  /* 0x0003000212007388 */ /* 0x000fe80000000a00 */
[----:B------:R-:W-:Y:S04]  /*87b0*/  STS.64 [R18+0x180], R104 ;  /* 0x0001806812007388 */ /* 0x000fe80000000a00 */
[----:B------:R-:W-:Y:S04]  /*87c0*/  STS.64 [R18+0x380], R6 ;  /* 0x0003800612007388 */ /* 0x000fe80000000a00 */
[----:B------:R0:W-:Y:S04]  /*87d0*/  STS.64 [R19+0x4000], R50 ;  /* 0x0040003213007388 */ /* 0x0001e80000000a00 */
[----:B0-----:R-:W3:Y:S04]  /*87e0*/  LDL.LU R50, [R1+0xc8] ;  /* 0x0000c80001327983 */ /* 0x001ee80000300800 */
[----:B------:R-:W3:Y:S04]  /*87f0*/  LDL.LU R52, [R1+0xc4] ;  /* 0x0000c40001347983 */ /* 0x000ee80000300800 */
[----:B------:R-:W3:Y:S04]  /*8800*/  LDL.LU R49, [R1+0xc0] ;  /* 0x0000c00001317983 */ /* 0x000ee80000300800 */
[----:B------:R-:W3:Y:S04]  /*8810*/  LDL.LU R48, [R1+0xbc] ;  /* 0x0000bc0001307983 */ /* 0x000ee80000300800 */
[----:B------:R-:W3:Y:S04]  /*8820*/  LDL.LU R46, [R1+0xb8] ;  /* 0x0000b800012e7983 */ /* 0x000ee80000300800 */
[----:B------:R-:W-:Y:S04]  /*8830*/  STS.64 [R19+0x4200], R4 ;  /* 0x0042000413007388 */ /* 0x000fe80000000a00 */
[----:B------:R-:W-:Y:S04]  /*8840*/  STS.64 [R19+0x4080], R74 ;  /* 0x0040804a13007388 */ /* 0x000fe80000000a00 */
[----:B------:R0:W-:Y:S04]  /*8850*/  STS.64 [R19+0x4280], R14 ;  /* 0x0042800e13007388 */ /* 0x0001e80000000a00 */
[----:B------:R-:W-:Y:S04]  /*8860*/  STS.64 [R19+0x4100], R90 ;  /* 0x0041005a13007388 */ /* 0x000fe80000000a00 */
[----:B------:R-:W-:Y:S04]  /*8870*/  STS.64 [R19+0x4300], R12 ;  /* 0x0043000c13007388 */ /* 0x000fe80000000a00 */
[----:B------:R-:W-:Y:S04]  /*8880*/  STS.64 [R19+0x4180], R106 ;  /* 0x0041806a13007388 */ /* 0x000fe80000000a00 */
[----:B------:R-:W-:Y:S01]  /*8890*/  STS.64 [R19+0x4380], R10 ;  /* 0x0043800a13007388 */ /* 0x000fe20000000a00 */
[----:B------:R-:W-:-:S02]  /*88a0*/  SGXT R21, R21, 0x1 ;  /* 0x000000011515781a */ /* 0x000fc40000000200 */
[----:B------:R-:W-:Y:S02]  /*88b0*/  LOP3.LUT R20, R20, 0x2040, RZ, 0xc0, !PT ;  /* 0x0000204014147812 */ /* 0x000fe400078ec0ff */
[----:B----4-:R-:W-:Y:S01]  /*88c0*/  ISETP.GE.AND P0, PT, R28, c[0x0][0x178], PT ;  /* 0x00005e001c007a0c */ /* 0x010fe20003f06270 */
[----:B------:R-:W-:Y:S01]  /*88d0*/  IMAD R47, R0, c[0x0][0x198], RZ ;  /* 0x00006600002f7a24 */ /* 0x000fe200078e02ff */
[----:B------:R-:W-:Y:S01]  /*88e0*/  LOP3.LUT R21, R22, 0x4008, R21, 0xf8, !PT ;  /* 0x0000400816157812 */ /* 0x000fe200078ef815 */
[----:B------:R-:W-:Y:S01]  /*88f0*/  IMAD R17, R26, c[0x0][0x198], RZ ;  /* 0x000066001a117a24 */ /* 0x000fe200078e02ff */
[----:B------:R-:W-:Y:S01]  /*8900*/  LOP3.LUT R20, R20, 0x40, R23, 0x78, !PT ;  /* 0x0000004014147812 */ /* 0x000fe200078e7817 */
[----:B------:R-:W-:Y:S01]  /*8910*/  IMAD R29, R252, c[0x0][0x198], RZ ;  /* 0x00006600fc1d7a24 */ /* 0x000fe200078e02ff */
[----:B------:R-:W4:Y:S02]  /*8920*/  LDL.LU R51, [R1+0xb4] ;  /* 0x0000b40001337983 */ /* 0x000f240000300800 */
[----:B------:R-:W-:-:S02]  /*8930*/  LOP3.LUT R44, R21, R20, RZ, 0xfc, !PT ;  /* 0x00000014152c7212 */ /* 0x000fc400078efcff */
[----:B------:R-:W-:Y:S02]  /*8940*/  BAR.SYNC.DEFER_BLOCKING 0x0 ;  /* 0x0000000000007b1d */ /* 0x000fe40000010000 */
[----:B------:R-:W-:Y:S01]  /*8950*/  LOP3.LUT R45, R44, 0x8, RZ, 0x3c, !PT ;  /* 0x000000082c2d7812 */ /* 0x000fe200078e3cff */
[----:B0-----:R-:W-:-:S03]  /*8960*/  IMAD R14, R28, c[0x0][0x194], RZ ;  /* 0x000065001c0e7a24 */ /* 0x001fc600078e02ff */
[----:B------:R-:W0:Y:S04]  /*8970*/  LDS.64 R2, [R44] ;  /* 0x000000002c027984 */ /* 0x000e280000000a00 */
[----:B------:R-:W1:Y:S04]  /*8980*/  LDS.64 R8, [R45] ;  /* 0x000000002d087984 */ /* 0x000e680000000a00 */
[----:B------:R-:W1:Y:S01]  /*8990*/  LDS.64 R6, [R44+0x400] ;  /* 0x000400002c067984 */ /* 0x000e620000000a00 */
[----:B------:R-:W-:Y:S02]  /*89a0*/  LEA R34, P2, R14, c[0x0][0x170], 0x1 ;  /* 0x00005c000e227a11 */ /* 0x000fe400078408ff */
[----:B------:R-:W-:Y:S01]  /*89b0*/  ISETP.LT.AND P6, PT, R0, c[0x0][0x17c], !P0 ;  /* 0x00005f0000007a0c */ /* 0x000fe200047c1270 */
[----:B------:R-:W2:Y:S01]  /*89c0*/  LDS.64 R4, [R45+0x400] ;  /* 0x000400002d047984 */ /* 0x000ea20000000a00 */
[----:B------:R-:W-:-:S02]  /*89d0*/  LEA.HI.X.SX32 R0, R14, c[0x0][0x174], 0x1, P2 ;  /* 0x00005d000e007a11 */ /* 0x000fc400010f0eff */
[C---:B------:R-:W-:Y:S01]  /*89e0*/  LEA R20, P2, R47.reuse, R34, 0x1 ;  /* 0x000000222f147211 */ /* 0x040fe200078408ff */
[----:B------:R-:W2:Y:S03]  /*89f0*/  LDS.64 R10, [R44+0x800] ;  /* 0x000800002c0a7984 */ /* 0x000ea60000000a00 */
[----:B------:R-:W-:Y:S01]  /*8a00*/  LEA.HI.X.SX32 R21, R47, R0, 0x1, P2 ;  /* 0x000000002f157211 */ /* 0x000fe200010f0eff */
[----:B------:R-:W2:Y:S01]  /*8a10*/  LDS.64 R12, [R45+0x800] ;  /* 0x000800002d0c7984 */ /* 0x000ea20000000a00 */
[----:B-----5:R-:W-:-:S03]  /*8a20*/  ISETP.LT.AND P1, PT, R27, c[0x0][0x17c], !P0 ;  /* 0x00005f001b007a0c */ /* 0x020fc60004721270 */
[----:B------:R-:W5:Y:S01]  /*8a30*/  LDS.64 R14, [R44+0xc00] ;  /* 0x000c00002c0e7984 */ /* 0x000f620000000a00 */
[----:B------:R-:W-:Y:S02]  /*8a40*/  ISETP.LT.AND P4, PT, R26, c[0x0][0x17c], !P0 ;  /* 0x00005f001a007a0c */ /* 0x000fe40004781270 */
[C---:B------:R-:W-:Y:S01]  /*8a50*/  LEA R22, P5, R17.reuse, R34, 0x1 ;  /* 0x0000002211167211 */ /* 0x040fe200078a08ff */
[----:B0-----:R-:W-:Y:S03]  /*8a60*/  @P6 STG.E.U16 [R20.64], R2 ;  /* 0x0000000214006986 */ /* 0x001fe6000c101506 */
[----:B------:R-:W-:Y:S02]  /*8a70*/  LEA.HI.X.SX32 R23, R17, R0, 0x1, P5 ;  /* 0x0000000011177211 */ /* 0x000fe400028f0eff */
[----:B------:R-:W-:Y:S05]  /*8a80*/  LDS.64 R16, [R44+0x1000] ;  /* 0x001000002c107984 */ /* 0x000fea0000000a00 */
[----:B-1----:R-:W-:Y:S04]  /*8a90*/  @P4 STG.E.U16 [R22.64], R8 ;  /* 0x0000000816004986 */ /* 0x002fe8000c101506 */
[----:B------:R-:W-:Y:S01]  /*8aa0*/  LDS.64 R20, [R45+0x1000] ;  /* 0x001000002d147984 */ /* 0x000fe20000000a00 */
[C---:B------:R-:W-:Y:S01]  /*8ab0*/  ISETP.LT.AND P4, PT, R251.reuse, c[0x0][0x17c], !P0 ;  /* 0x00005f00fb007a0c */ /* 0x040fe20004781270 */
[----:B------:R-:W-:-:S02]  /*8ac0*/  IMAD R251, R251, c[0x0][0x198], RZ ;  /* 0x00006600fbfb7a24 */ /* 0x000fc400078e02ff */
[----:B------:R-:W-:Y:S01]  /*8ad0*/  IMAD R33, R250, c[0x0][0x198], RZ ;  /* 0x00006600fa217a24 */ /* 0x000fe200078e02ff */
[----:B------:R-:W-:Y:S01]  /*8ae0*/  LDS.64 R22, [R44+0x1400] ;  /* 0x001400002c167984 */ /* 0x000fe20000000a00 */
[----:B------:R-:W-:Y:S02]  /*8af0*/  IMAD R35, R248, c[0x0][0x198], RZ ;  /* 0x00006600f8237a24 */ /* 0x000fe400078e02ff */
[----:B--2---:R-:W-:Y:S01]  /*8b00*/  IMAD R19, R25, c[0x0][0x198], RZ ;  /* 0x0000660019137a24 */ /* 0x004fe200078e02ff */
[C---:B---3--:R-:W-:Y:S01]  /*8b10*/  ISETP.LT.AND P2, PT, R24.reuse, c[0x0][0x17c], !P0 ;  /* 0x00005f0018007a0c */ /* 0x048fe20004741270 */
[----:B------:R-:W-:-:S03]  /*8b20*/  IMAD R27, R24, c[0x0][0x198], RZ ;  /* 0x00006600181b7a24 */ /* 0x000fc600078e02ff */
[----:B------:R-:W-:Y:S02]  /*8b30*/  LEA R24, P6, R19, R34, 0x1 ;  /* 0x0000002213187211 */ /* 0x000fe400078c08ff */
[----:B------:R-:W-:Y:S02]  /*8b40*/  ISETP.LT.AND P3, PT, R25, c[0x0][0x17c], !P0 ;  /* 0x00005f0019007a0c */ /* 0x000fe40004761270 */
[----:B------:R-:W-:Y:S02]  /*8b50*/  LEA.HI.X.SX32 R25, R19, R0, 0x1, P6 ;  /* 0x0000000013197211 */ /* 0x000fe400030f0eff */
[----:B------:R-:W0:Y:S01]  /*8b60*/  LDS.64 R18, [R45+0xc00] ;  /* 0x000c00002d127984 */ /* 0x000e220000000a00 */
[C---:B------:R-:W-:Y:S02]  /*8b70*/  LEA R26, P5, R27.reuse, R34, 0x1 ;  /* 0x000000221b1a7211 */ /* 0x040fe400078a08ff */
[----:B------:R-:W-:Y:S02]  /*8b80*/  ISETP.LT.AND P6, PT, R252, c[0x0][0x17c], !P0 ;  /* 0x00005f00fc007a0c */ /* 0x000fe400047c1270 */
[----:B------:R-:W-:-:S04]  /*8b90*/  LEA.HI.X.SX32 R27, R27, R0, 0x1, P5 ;  /* 0x000000001b1b7211 */ /* 0x000fc800028f0eff */
[----:B------:R-:W-:Y:S01]  /*8ba0*/  @P3 STG.E.U16 [R24.64], R6 ;  /* 0x0000000618003986 */ /* 0x000fe2000c101506 */
[----:B------:R-:W-:-:S03]  /*8bb0*/  LEA R28, P3, R29, R34, 0x1 ;  /* 0x000000221d1c7211 */ /* 0x000fc600078608ff */
[----:B------:R-:W-:Y:S01]  /*8bc0*/  @P2 STG.E.U16 [R26.64], R4 ;  /* 0x000000041a002986 */ /* 0x000fe2000c101506 */
[----:B------:R-:W-:Y:S02]  /*8bd0*/  LEA.HI.X.SX32 R29, R29, R0, 0x1, P3 ;  /* 0x000000001d1d7211 */ /* 0x000fe400018f0eff */
[----:B------:R-:W-:Y:S01]  /*8be0*/  ISETP.LT.AND P2, PT, R250, c[0x0][0x17c], !P0 ;  /* 0x00005f00fa007a0c */ /* 0x000fe20004741270 */
[----:B------:R-:W1:Y:S01]  /*8bf0*/  LDS.64 R24, [R45+0x1400] ;  /* 0x001400002d187984 */ /* 0x000e620000000a00 */
[-C--:B------:R-:W-:Y:S02]  /*8c00*/  LEA R30, P5, R251, R34.reuse, 0x1 ;  /* 0x00000022fb1e7211 */ /* 0x080fe400078a08ff */
[----:B------:R-:W-:Y:S01]  /*8c10*/  ISETP.LT.AND P3, PT, R249, c[0x0][0x17c], !P0 ;  /* 0x00005f00f9007a0c */ /* 0x000fe20004761270 */
[----:B------:R-:W-:Y:S01]  /*8c20*/  @P6 STG.E.U16 [R28.64], R10 ;  /* 0x0000000a1c006986 */ /* 0x000fe2000c101506 */
[----:B------:R-:W-:Y:S01]  /*8c30*/  LEA R32, P6, R33, R34, 0x1 ;  /* 0x0000002221207211 */ /* 0x000fe200078c08ff */
[----:B------:R-:W-:-:S02]  /*8c40*/  IMAD R249, R249, c[0x0][0x198], RZ ;  /* 0x00006600f9f97a24 */ /* 0x000fc400078e02ff */
[----:B------:R-:W2:Y:S01]  /*8c50*/  LDS.64 R26, [R44+0x1800] ;  /* 0x001800002c1a7984 */ /* 0x000ea20000000a00 */
[-C--:B------:R-:W-:Y:S02]  /*8c60*/  LEA.HI.X.SX32 R31, R251, R0.reuse, 0x1, P5 ;  /* 0x00000000fb1f7211 */ /* 0x080fe400028f0eff */
[----:B------:R-:W-:Y:S01]  /*8c70*/  LEA.HI.X.SX32 R33, R33, R0, 0x1, P6 ;  /* 0x0000000021217211 */ /* 0x000fe200030f0eff */
[----:B------:R-:W3:Y:S01]  /*8c80*/  LDS.64 R28, [R45+0x1800] ;  /* 0x001800002d1c7984 */ /* 0x000ee20000000a00 */
[C---:B------:R-:W-:Y:S02]  /*8c90*/  LEA R36, P6, R249.reuse, R34, 0x1 ;  /* 0x00000022f9247211 */ /* 0x040fe400078c08ff */
[----:B------:R-:W-:Y:S01]  /*8ca0*/  ISETP.LT.AND P5, PT, R248, c[0x0][0x17c], !P0 ;  /* 0x00005f00f8007a0c */ /* 0x000fe200047a1270 */
[----:B------:R-:W-:Y:S01]  /*8cb0*/  @P4 STG.E.U16 [R30.64], R12 ;  /* 0x0000000c1e004986 */ /* 0x000fe2000c101506 */
[----:B------:R-:W-:-:S03]  /*8cc0*/  LEA.HI.X.SX32 R37, R249, R0, 0x1, P6 ;  /* 0x00000000f9257211 */ /* 0x000fc600030f0eff */
[----:B-----5:R-:W-:Y:S01]  /*8cd0*/  @P2 STG.E.U16 [R32.64], R14 ;  /* 0x0000000e20002986 */ /* 0x020fe2000c101506 */
[C---:B------:R-:W-:Y:S01]  /*8ce0*/  ISETP.LT.AND P2, PT, R247.reuse, c[0x0][0x17c], !P0 ;  /* 0x00005f00f7007a0c */ /* 0x040fe20004741270 */
[----:B------:R-:W-:Y:S01]  /*8cf0*/  IMAD R247, R247, c[0x0][0x198], RZ ;  /* 0x00006600f7f77a24 */ /* 0x000fe200078e02ff */
[C---:B------:R-:W-:Y:S01]  /*8d00*/  LEA R38, P4, R35.reuse, R34, 0x1 ;  /* 0x0000002223267211 */ /* 0x040fe200078808ff */
[----:B0-----:R0:W-:Y:S03]  /*8d10*/  @P3 STG.E.U16 [R36.64], R18 ;  /* 0x0000001224003986 */ /* 0x0011e6000c101506 */
[----:B------:R-:W-:Y:S01]  /*8d20*/  LEA.HI.X.SX32 R39, R35, R0, 0x1, P4 ;  /* 0x0000000023277211 */ /* 0x000fe200020f0eff */
[----:B------:R-:W-:Y:S01]  /*8d30*/  IMAD R35, R246, c[0x0][0x198], RZ ;  /* 0x00006600f6237a24 */ /* 0x000fe200078e02ff */
[C---:B------:R-:W-:Y:S01]  /*8d40*/  LEA R40, P3, R247.reuse, R34, 0x1 ;  /* 0x00000022f7287211 */ /* 0x040fe200078608ff */
[----:B------:R-:W5:Y:S03]  /*8d50*/  LDS.64 R30, [R44+0x1c00] ;  /* 0x001c00002c1e7984 */ /* 0x000f660000000a00 */
[----:B------:R-:W-:Y:S01]  /*8d60*/  LEA.HI.X.SX32 R41, R247, R0, 0x1, P3 ;  /* 0x00000000f7297211 */ /* 0x000fe200018f0eff */
[----:B------:R-:W4:Y:S01]  /*8d70*/  LDS.64 R32, [R45+0x1c00] ;  /* 0x001c00002d207984 */ /* 0x000f220000000a00 */
[----:B------:R-:W-:-:S02]  /*8d80*/  LEA R42, P3, R35, R34, 0x1 ;  /* 0x00000022232a7211 */ /* 0x000fc400078608ff */
[C---:B------:R-:W-:Y:S01]  /*8d90*/  ISETP.LT.AND P4, PT, R245.reuse, c[0x0][0x17c], !P0 ;  /* 0x00005f00f5007a0c */ /* 0x040fe20004781270 */
[----:B------:R1:W-:Y:S01]  /*8da0*/  @P5 STG.E.U16 [R38.64], R16 ;  /* 0x0000001026005986 */ /* 0x0003e2000c101506 */
[----:B------:R-:W-:Y:S01]  /*8db0*/  ISETP.LT.AND P5, PT, R246, c[0x0][0x17c], !P0 ;  /* 0x00005f00f6007a0c */ /* 0x000fe200047a1270 */
[----:B------:R-:W-:Y:S01]  /*8dc0*/  IMAD R245, R245, c[0x0][0x198], RZ ;  /* 0x00006600f5f57a24 */ /* 0x000fe200078e02ff */
[----:B------:R-:W-:Y:S02]  /*8dd0*/  LEA.HI.X.SX32 R43, R35, R0, 0x1, P3 ;  /* 0x00000000232b7211 */ /* 0x000fe400018f0eff */
[C---:B------:R-:W-:Y:S01]  /*8de0*/  ISETP.LT.AND P3, PT, R244.reuse, c[0x0][0x17c], !P0 ;  /* 0x00005f00f4007a0c */ /* 0x040fe20004761270 */
[----:B------:R2:W-:Y:S01]  /*8df0*/  @P2 STG.E.U16 [R40.64], R20 ;  /* 0x0000001428002986 */ /* 0x0005e2000c101506 */
[----:B0-----:R-:W-:Y:S01]  /*8e00*/  LEA R36, P2, R245, R34, 0x1 ;  /* 0x00000022f5247211 */ /* 0x001fe200078408ff */
[----:B-1----:R-:W-:-:S03]  /*8e10*/  IMAD R39, R244, c[0x0][0x198], RZ ;  /* 0x00006600f4277a24 */ /* 0x002fc600078e02ff */
[----:B------:R-:W-:Y:S01]  /*8e20*/  LEA.HI.X.SX32 R37, R245, R0, 0x1, P2 ;  /* 0x00000000f5257211 */ /* 0x000fe200010f0eff */
[----:B------:R-:W-:Y:S01]  /*8e30*/  IMAD R35, R243, c[0x0][0x198], RZ ;  /* 0x00006600f3237a24 */ /* 0x000fe200078e02ff */
[----:B------:R-:W-:Y:S01]  /*8e40*/  LEA R38, P6, R39, R34, 0x1 ;  /* 0x0000002227267211 */ /* 0x000fe200078c08ff */
[----:B------:R0:W-:Y:S01]  /*8e50*/  @P5 STG.E.U16 [R42.64], R22 ;  /* 0x000000162a005986 */ /* 0x0001e2000c101506 */
[----:B------:R-:W-:Y:S02]  /*8e60*/  ISETP.LT.AND P2, PT, R243, c[0x0][0x17c], !P0 ;  /* 0x00005f00f3007a0c */ /* 0x000fe40004741270 */
[----:B------:R-:W-:Y:S01]  /*8e70*/  LEA.HI.X.SX32 R39, R39, R0, 0x1, P6 ;  /* 0x0000000027277211 */ /* 0x000fe200030f0eff */
[----:B------:R1:W-:Y:S01]  /*8e80*/  @P4 STG.E.U16 [R36.64], R24 ;  /* 0x0000001824004986 */ /* 0x0003e2000c101506 */
[----:B------:R-:W-:-:S03]  /*8e90*/  LEA R44, P5, R35, R34, 0x1 ;  /* 0x00000022232c7211 */ /* 0x000fc600078a08ff */
[----:B--2---:R-:W-:Y:S01]  /*8ea0*/  @P3 STG.E.U16 [R38.64], R26 ;  /* 0x0000001a26003986 */ /* 0x004fe2000c101506 */
[C---:B------:R-:W-:Y:S01]  /*8eb0*/  ISETP.LT.AND P3, PT, R241.reuse, c[0x0][0x17c], !P0 ;  /* 0x00005f00f1007a0c */ /* 0x040fe20004761270 */
[----:B------:R-:W-:Y:S01]  /*8ec0*/  IMAD R241, R241, c[0x0][0x198], RZ ;  /* 0x00006600f1f17a24 */ /* 0x000fe200078e02ff */
[----:B------:R-:W-:Y:S01]  /*8ed0*/  LEA.HI.X.SX32 R45, R35, R0, 0x1, P5 ;  /* 0x00000000232d7211 */ /* 0x000fe200028f0eff */
[----:B------:R-:W-:Y:S01]  /*8ee0*/  IMAD.MOV.U32 R35, RZ, RZ, c[0x0][0x198] ;  /* 0x00006600ff237624 */ /* 0x000fe200078e00ff */
[C---:B------:R-:W-:Y:S01]  /*8ef0*/  ISETP.LT.AND P4, PT, R242.reuse, c[0x0][0x17c], !P0 ;  /* 0x00005f00f2007a0c */ /* 0x040fe20004781270 */
[----:B------:R-:W-:Y:S01]  /*8f00*/  IMAD R41, R242, c[0x0][0x198], RZ ;  /* 0x00006600f2297a24 */ /* 0x000fe200078e02ff */
[----:B0-----:R-:W-:Y:S01]  /*8f10*/  LEA R42, P6, R241, R34, 0x1 ;  /* 0x00000022f12a7211 */ /* 0x001fe200078c08ff */
[----:B------:R-:W-:Y:S01]  /*8f20*/  IMAD R47, R35, 0x40, R47 ;  /* 0x00000040232f7824 */ /* 0x000fe200078e022f */
[----:B---3--:R0:W-:Y:S01]  /*8f30*/  @P2 STG.E.U16 [R44.64], R28 ;  /* 0x0000001c2c002986 */ /* 0x0081e2000c101506 */
[----:B------:R-:W-:-:S02]  /*8f40*/  ISETP.LT.AND P2, PT, R50, c[0x0][0x17c], !P0 ;  /* 0x00005f0032007a0c */ /* 0x000fc40004741270 */
[----:B------:R-:W-:Y:S01]  /*8f50*/  LEA R40, P5, R41, R34, 0x1 ;  /* 0x0000002229287211 */ /* 0x000fe200078a08ff */
[----:B------:R-:W2:Y:S01]  /*8f60*/  LDL.LU R50, [R1+0xb0] ;  /* 0x0000b00001327983 */ /* 0x000ea20000300800 */
[----:B------:R-:W-:Y:S02]  /*8f70*/  LEA.HI.X.SX32 R43, R241, R0, 0x1, P6 ;  /* 0x00000000f12b7211 */ /* 0x000fe400030f0eff */
[----:B-1----:R-:W-:Y:S02]  /*8f80*/  LEA R36, P6, R47, R34, 0x1 ;  /* 0x000000222f247211 */ /* 0x002fe400078c08ff */
[-C--:B------:R-:W-:Y:S02]  /*8f90*/  LEA.HI.X.SX32 R41, R41, R0.reuse, 0x1, P5 ;  /* 0x0000000029297211 */ /* 0x080fe400028f0eff */
[----:B------:R-:W-:Y:S02]  /*8fa0*/  LEA.HI.X.SX32 R37, R47, R0, 0x1, P6 ;  /* 0x000000002f257211 */ /* 0x000fe400030f0eff */
[----:B------:R-:W-:Y:S01]  /*8fb0*/  PRMT R18, R2, 0x7632, R18 ;  /* 0x0000763202127816 */ /* 0x000fe20000000012 */
[----:B-----5:R-:W-:Y:S01]  /*8fc0*/  @P4 STG.E.U16 [R40.64], R30 ;  /* 0x0000001e28004986 */ /* 0x020fe2000c101506 */
[----:B------:R-:W-:-:S03]  /*8fd0*/  ISETP.LT.AND P4, PT, R49, c[0x0][0x17c], !P0 ;  /* 0x00005f0031007a0c */ /* 0x000fc60004781270 */
[----:B----4-:R1:W-:Y:S01]  /*8fe0*/  @P3 STG.E.U16 [R42.64], R32 ;  /* 0x000000202a003986 */ /* 0x0103e2000c101506 */
[----:B------:R-:W-:-:S03]  /*8ff0*/  ISETP.LT.AND P3, PT, R48, c[0x0][0x17c], !P0 ;  /* 0x00005f0030007a0c */ /* 0x000fc60004761270 */
[----:B------:R-:W3:Y:S01]  /*9000*/  LDL.LU R49, [R1+0xac] ;  /* 0x0000ac0001317983 */ /* 0x000ee20000300800 */
[----:B------:R-:W-:-:S03]  /*9010*/  PRMT R20, R6, 0x7632, R20 ;  /* 0x0000763206147816 */ /* 0x000fc60000000014 */
[----:B------:R4:W-:Y:S01]  /*9020*/  @P1 STG.E.U16 [R36.64], R18 ;  /* 0x0000001224001986 */ /* 0x0009e2000c101506 */
[----:B------:R-:W-:-:S03]  /*9030*/  ISETP.LT.AND P1, PT, R46, c[0x0][0x17c], !P0 ;  /* 0x00005f002e007a0c */ /* 0x000fc60004721270 */
[----:B------:R-:W5:Y:S04]  /*9040*/  LDL.LU R48, [R1+0xa8] ;  /* 0x0000a80001307983 */ /* 0x000f680000300800 */
[----:B------:R-:W3:Y:S04]  /*9050*/  LDL.LU R46, [R1+0xa4] ;  /* 0x0000a400012e7983 */ /* 0x000ee80000300800 */
[----:B0-----:R-:W3:Y:S04]  /*9060*/  LDL.LU R44, [R1+0xa0] ;  /* 0x0000a000012c7983 */ /* 0x001ee80000300800 */
[----:B------:R-:W3:Y:S01]  /*9070*/  LDL.LU R6, [R1+0x9c] ;  /* 0x00009c0001067983 */ /* 0x000ee20000300800 */
[----:B------:R-:W-:Y:S01]  /*9080*/  IMAD R39, R35, 0x4, R47 ;  /* 0x0000000423277824 */ /* 0x000fe200078e022f */
[----:B------:R-:W-:-:S02]  /*9090*/  ISETP.LT.AND P5, PT, R52, c[0x0][0x17c], !P0 ;  /* 0x00005f0034007a0c */ /* 0x000fc400047a1270 */
[----:B------:R-:W-:Y:S01]  /*90a0*/  PRMT R8, R8, 0x7632, R8 ;  /* 0x0000763208087816 */ /* 0x000fe20000000008 */
[----:B------:R-:W-:Y:S01]  /*90b0*/  IMAD R45, R35, 0x4, R39 ;  /* 0x00000004232d7824 */ /* 0x000fe200078e0227 */
[----:B------:R-:W-:Y:S01]  /*90c0*/  LEA R38, P6, R39, R34, 0x1 ;  /* 0x0000002227267211 */ /* 0x000fe200078c08ff */
[----:B------:R-:W5:Y:S02]  /*90d0*/  LDL.LU R2, [R1+0x98] ;  /* 0x0000980001027983 */ /* 0x000f640000300800 */
[----:B-1----:R-:W-:Y:S01]  /*90e0*/  IMAD R43, R35, 0x4, R45 ;  /* 0x00000004232b7824 */ /* 0x002fe200078e022d */
[----:B------:R-:W-:Y:S02]  /*90f0*/  LEA.HI.X.SX32 R39, R39, R0, 0x1, P6 ;  /* 0x0000000027277211 */ /* 0x000fe400030f0eff */
[----:B------:R-:W-:-:S04]  /*9100*/  LEA R40, P6, R45, R34, 0x1 ;  /* 0x000000222d287211 */ /* 0x000fc800078c08ff */
[----:B------:R-:W-:Y:S01]  /*9110*/  LEA.HI.X.SX32 R41, R45, R0, 0x1, P6 ;  /* 0x000000002d297211 */ /* 0x000fe200030f0eff */
[----:B------:R-:W-:Y:S01]  /*9120*/  IMAD R45, R35, 0x4, R43 ;  /* 0x00000004232d7824 */ /* 0x000fe200078e022b */
[C---:B------:R-:W-:Y:S01]  /*9130*/  LEA R42, P6, R43.reuse, R34, 0x1 ;  /* 0x000000222b2a7211 */ /* 0x040fe200078c08ff */
[----:B------:R0:W-:Y:S03]  /*9140*/  @P2 STG.E.U16 [R38.64], R8 ;  /* 0x0000000826002986 */ /* 0x0001e6000c101506 */
[----:B------:R-:W-:Y:S02]  /*9150*/  LEA.HI.X.SX32 R43, R43, R0, 0x1, P6 ;  /* 0x000000002b2b7211 */ /* 0x000fe400030f0eff */
[----:B----4-:R-:W-:Y:S01]  /*9160*/  LEA R36, P6, R45, R34, 0x1 ;  /* 0x000000222d247211 */ /* 0x010fe200078c08ff */
[----:B------:R1:W-:Y:S01]  /*9170*/  @P5 STG.E.U16 [R40.64], R20 ;  /* 0x0000001428005986 */ /* 0x0003e2000c101506 */
[----:B0-----:R-:W-:-:S02]  /*9180*/  IMAD R39, R35, 0x4, R45 ;  /* 0x0000000423277824 */ /* 0x001fc400078e022d */
[----:B------:R-:W-:Y:S01]  /*9190*/  LEA.HI.X.SX32 R37, R45, R0, 0x1, P6 ;  /* 0x000000002d257211 */ /* 0x000fe200030f0eff */
[----:B------:R-:W4:Y:S01]  /*91a0*/  LDL.LU R8, [R1+0x94] ;  /* 0x0000940001087983 */ /* 0x000f220000300800 */
[----:B------:R-:W-:Y:S02]  /*91b0*/  PRMT R4, R4, 0x7632, R4 ;  /* 0x0000763204047816 */ /* 0x000fe40000000004 */
[----:B------:R-:W-:Y:S01]  /*91c0*/  LEA R38, P6, R39, R34, 0x1 ;  /* 0x0000002227267211 */ /* 0x000fe200078c08ff */
[----:B-1----:R-:W-:Y:S01]  /*91d0*/  IMAD R41, R35, 0x4, R39 ;  /* 0x0000000423297824 */ /* 0x002fe200078e0227 */
[----:B------:R-:W-:Y:S02]  /*91e0*/  PRMT R18, R10, 0x7632, R18 ;  /* 0x000076320a127816 */ /* 0x000fe40000000012 */
[----:B------:R-:W-:Y:S02]  /*91f0*/  LEA.HI.X.SX32 R39, R39, R0, 0x1, P6 ;  /* 0x0000000027277211 */ /* 0x000fe400030f0eff */
[----:B------:R-:W-:Y:S01]  /*9200*/  PRMT R12, R12, 0x7632, R12 ;  /* 0x000076320c0c7816 */ /* 0x000fe2000000000c */
[----:B------:R-:W-:Y:S01]  /*9210*/  IMAD R45, R35, 0x4, R41 ;  /* 0x00000004232d7824 */ /* 0x000fe200078e0229 */
[----:B------:R-:W-:Y:S01]  /*9220*/  ISETP.LT.AND P2, PT, R51, c[0x0][0x17c], !P0 ;  /* 0x00005f0033007a0c */ /* 0x000fe20004741270 */
[----:B------:R0:W-:Y:S01]  /*9230*/  @P4 STG.E.U16 [R42.64], R4 ;  /* 0x000000042a004986 */ /* 0x0001e2000c101506 */
[----:B------:R-:W-:-:S03]  /*9240*/  LEA R40, P6, R41, R34, 0x1 ;  /* 0x0000002229287211 */ /* 0x000fc600078c08ff */
[----:B------:R-:W-:Y:S01]  /*9250*/  @P3 STG.E.U16 [R36.64], R18 ;  /* 0x0000001224003986 */ /* 0x000fe2000c101506 */
[----:B------:R-:W-:-:S03]  /*9260*/  LEA.HI.X.SX32 R41, R41, R0, 0x1, P6 ;  /* 0x0000000029297211 */ /* 0x000fc600030f0eff */
[----:B------:R1:W-:Y:S01]  /*9270*/  @P1 STG.E.U16 [R38.64], R12 ;  /* 0x0000000c26001986 */ /* 0x0003e2000c101506 */
[----:B------:R-:W-:Y:S02]  /*9280*/  PRMT R20, R14, 0x7632, R20 ;  /* 0x000076320e147816 */ /* 0x000fe40000000014 */
[C---:B0-----:R-:W-:Y:S01]  /*9290*/  LEA R42, P6, R45.reuse, R34, 0x1 ;  /* 0x000000222d2a7211 */ /* 0x041fe200078c08ff */
[----:B-1----:R-:W4:Y:S04]  /*92a0*/  LDL.LU R12, [R1+0x90] ;  /* 0x00009000010c7983 */ /* 0x002f280000300800 */
[----:B------:R-:W4:Y:S01]  /*92b0*/  LDL.LU R4, [R1+0x8c] ;  /* 0x00008c0001047983 */ /* 0x000f220000300800 */
[----:B------:R-:W-:Y:S02]  /*92c0*/  PRMT R18, R18, 0x7632, R18 ;  /* 0x0000763212127816 */ /* 0x000fe40000000012 */
[----:B------:R-:W-:Y:S01]  /*92d0*/  LEA.HI.X.SX32 R43, R45, R0, 0x1, P6 ;  /* 0x000000002d2b7211 */ /* 0x000fe200030f0eff */
[----:B------:R-:W-:Y:S01]  /*92e0*/  @P2 STG.E.U16 [R40.64], R20 ;  /* 0x0000001428002986 */ /* 0x000fe2000c101506 */
[----:B--2---:R-:W-:-:S13]  /*92f0*/  ISETP.LT.AND P5, PT, R50, c[0x0][0x17c], !P0 ;  /* 0x00005f0032007a0c */ /* 0x004fda00047a1270 */
[----:B------:R0:W-:Y:S01]  /*9300*/  @P5 STG.E.U16 [R42.64], R18 ;  /* 0x000000122a005986 */ /* 0x0001e2000c101506 */
[----:B---3--:R-:W-:-:S03]  /*9310*/  ISETP.LT.AND P5, PT, R6, c[0x0][0x17c], !P0 ;  /* 0x00005f0006007a0c */ /* 0x008fc600047a1270 */
[----:B------:R-:W2:Y:S01]  /*9320*/  LDL.LU R6, [R1+0x88] ;  /* 0x0000880001067983 */ /* 0x000ea20000300800 */
[----:B------:R-:W-:Y:S01]  /*9330*/  IMAD R37, R35, 0x4, R45 ;  /* 0x0000000423257824 */ /* 0x000fe200078e022d */
[----:B------:R-:W-:-:S03]  /*9340*/  ISETP.LT.AND P4, PT, R49, c[0x0][0x17c], !P0 ;  /* 0x00005f0031007a0c */ /* 0x000fc60004781270 */
[----:B------:R-:W-:Y:S01]  /*9350*/  IMAD R39, R35, 0x4, R37 ;  /* 0x0000000423277824 */ /* 0x000fe200078e0225 */
[----:B------:R-:W-:Y:S02]  /*9360*/  LEA R36, P6, R37, R34, 0x1 ;  /* 0x0000002225247211 */ /* 0x000fe400078c08ff */
[----:B-----5:R-:W-:Y:S01]  /*9370*/  ISETP.LT.AND P3, PT, R48, c[0x0][0x17c], !P0 ;  /* 0x00005f0030007a0c */ /* 0x020fe20004761270 */
[----:B------:R-:W-:Y:S01]  /*9380*/  IMAD R45, R35, 0x4, R39 ;  /* 0x00000004232d7824 */ /* 0x000fe200078e0227 */
[----:B------:R-:W-:Y:S02]  /*9390*/  LEA.HI.X.SX32 R37, R37, R0, 0x1, P6 ;  /* 0x0000000025257211 */ /* 0x000fe400030f0eff */
[----:B------:R-:W-:Y:S02]  /*93a0*/  LEA R38, P6, R39, R34, 0x1 ;  /* 0x0000002227267211 */ /* 0x000fe400078c08ff */
[----:B------:R-:W-:Y:S01]  /*93b0*/  PRMT R16, R16, 0x7632, R16 ;  /* 0x0000763210107816 */ /* 0x000fe20000000010 */
[----:B0-----:R-:W-:Y:S01]  /*93c0*/  IMAD R43, R35, 0x4, R45 ;  /* 0x00000004232b7824 */ /* 0x001fe200078e022d */
[----:B------:R-:W-:-:S02]  /*93d0*/  LEA.HI.X.SX32 R39, R39, R0, 0x1, P6 ;  /* 0x0000000027277211 */ /* 0x000fc400030f0eff */
[----:B------:R-:W-:Y:S02]  /*93e0*/  ISETP.LT.AND P1, PT, R46, c[0x0][0x17c], !P0 ;  /* 0x00005f002e007a0c */ /* 0x000fe40004721270 */
[C---:B------:R-:W-:Y:S02]  /*93f0*/  LEA R40, P6, R45.reuse, R34, 0x1 ;  /* 0x000000222d287211 */ /* 0x040fe400078c08ff */
[----:B------:R-:W-:Y:S01]  /*9400*/  ISETP.LT.AND P2, PT, R44, c[0x0][0x17c], !P0 ;  /* 0x00005f002c007a0c */ /* 0x000fe20004741270 */
[----:B------:R0:W-:Y:S01]  /*9410*/  @P4 STG.E.U16 [R36.64], R16 ;  /* 0x0000001024004986 */ /* 0x0001e2000c101506 */
[----:B------:R-:W-:Y:S02]  /*9420*/  ISETP.LT.AND P4, PT, R2, c[0x0][0x17c], !P0 ;  /* 0x00005f0002007a0c */ /* 0x000fe40004781270 */
[----:B------:R-:W-:Y:S01]  /*9430*/  PRMT R20, R20, 0x7632, R20 ;  /* 0x0000763214147816 */ /* 0x000fe20000000014 */
[----:B------:R-:W3:Y:S01]  /*9440*/  LDL.LU R2, [R1+0x84] ;  /* 0x0000840001027983 */ /* 0x000ee20000300800 */
[----:B------:R-:W-:-:S02]  /*9450*/  LEA.HI.X.SX32 R41, R45, R0, 0x1, P6 ;  /* 0x000000002d297211 */ /* 0x000fc400030f0eff */
[----:B------:R-:W-:Y:S01]  /*9460*/  LEA R42, P6, R43, R34, 0x1 ;  /* 0x000000222b2a7211 */ /* 0x000fe200078c08ff */
[----:B------:R1:W-:Y:S01]  /*9470*/  @P3 STG.E.U16 [R38.64], R20 ;  /* 0x0000001426003986 */ /* 0x0003e2000c101506 */
[----:B------:R-:W-:Y:S02]  /*9480*/  PRMT R22, R22, 0x7632, R22 ;  /* 0x0000763216167816 */ /* 0x000fe40000000016 */
[----:B------:R-:W-:Y:S01]  /*9490*/  PRMT R24, R24, 0x7632, R24 ;  /* 0x0000763218187816 */ /* 0x000fe20000000018 */
[----:B0-----:R-:W-:Y:S01]  /*94a0*/  IMAD R37, R35, 0x4, R43 ;  /* 0x0000000423257824 */ /* 0x001fe200078e022b */
[----:B------:R-:W-:Y:S02]  /*94b0*/  LEA.HI.X.SX32 R43, R43, R0, 0x1, P6 ;  /* 0x000000002b2b7211 */ /* 0x000fe400030f0eff */
[----:B----4-:R-:W-:Y:S02]  /*94c0*/  ISETP.LT.AND P3, PT, R8, c[0x0][0x17c], !P0 ;  /* 0x00005f0008007a0c */ /* 0x010fe40004761270 */
[----:B------:R-:W4:Y:S01]  /*94d0*/  LDL.LU R8, [R1+0x80] ;  /* 0x0000800001087983 */ /* 0x000f220000300800 */
[----:B------:R-:W-:-:S03]  /*94e0*/  LEA R36, P6, R37, R34, 0x1 ;  /* 0x0000002225247211 */ /* 0x000fc600078c08ff */
[----:B------:R0:W-:Y:S04]  /*94f0*/  @P1 STG.E.U16 [R40.64], R22 ;  /* 0x0000001628001986 */ /* 0x0001e8000c101506 */
[----:B------:R5:W-:Y:S01]  /*9500*/  @P2 STG.E.U16 [R42.64], R24 ;  /* 0x000000182a002986 */ /* 0x000be2000c101506 */
[----:B------:R-:W-:Y:S01]  /*9510*/  IMAD R45, R35, 0x4, R37 ;  /* 0x00000004232d7824 */ /* 0x000fe200078e0225 */
[----:B------:R-:W-:Y:S02]  /*9520*/  LEA.HI.X.SX32 R37, R37, R0, 0x1, P6 ;  /* 0x0000000025257211 */ /* 0x000fe400030f0eff */
[----:B------:R-:W-:-:S05]  /*9530*/  PRMT R18, R26, 0x7632, R18 ;  /* 0x000076321a127816 */ /* 0x000fca0000000012 */
[----:B------:R0:W-:Y:S01]  /*9540*/  @P5 STG.E.U16 [R36.64], R18 ;  /* 0x0000001224005986 */ /* 0x0001e2000c101506 */
[----:B------:R-:W-:-:S03]  /*9550*/  ISETP.LT.AND P2, PT, R4, c[0x0][0x17c], !P0 ;  /* 0x00005f0004007a0c */ /* 0x000fc60004741270 */
[----:B------:R-:W4:Y:S01]  /*9560*/  LDL.LU R4, [R1+0x7c] ;  /* 0x00007c0001047983 */ /* 0x000f220000300800 */
[----:B------:R-:W-:-:S03]  /*9570*/  ISETP.LT.AND P1, PT, R12, c[0x0][0x17c], !P0 ;  /* 0x00005f000c007a0c */ /* 0x000fc60004721270 */
[----:B------:R-:W4:Y:S04]  /*9580*/  LDL.LU R14, [R1+0x78] ;  /* 0x00007800010e7983 */ /* 0x000f280000300800 */
[----:B------:R-:W4:Y:S01]  /*9590*/  LDL.LU R12, [R1+0x74] ;  /* 0x00007400010c7983 */ /* 0x000f220000300800 */
[----:B--2---:R-:W-:-:S03]  /*95a0*/  ISETP.LT.AND P5, PT, R6, c[0x0][0x17c], !P0 ;  /* 0x00005f0006007a0c */ /* 0x004fc600047a1270 */
[----:B------:R-:W2:Y:S01]  /*95b0*/  LDL.LU R6, [R1+0x70] ;  /* 0x0000700001067983 */ /* 0x000ea20000300800 */
[----:B-1----:R-:W-:Y:S01]  /*95c0*/  LEA R38, P6, R45, R34, 0x1 ;  /* 0x000000222d267211 */ /* 0x002fe200078c08ff */
[----:B0-----:R-:W-:-:S03]  /*95d0*/  IMAD R41, R35, 0x4, R45 ;  /* 0x0000000423297824 */ /* 0x001fc600078e022d */
[----:B------:R-:W-:Y:S01]  /*95e0*/  LEA.HI.X.SX32 R39, R45, R0, 0x1, P6 ;  /* 0x000000002d277211 */ /* 0x000fe200030f0eff */
[----:B-----5:R-:W-:Y:S01]  /*95f0*/  IMAD R43, R35, 0x4, R41 ;  /* 0x00000004232b7824 */ /* 0x020fe200078e0229 */
[----:B------:R-:W-:Y:S02]  /*9600*/  LEA R40, P6, R41, R34, 0x1 ;  /* 0x0000002229287211 */ /* 0x000fe400078c08ff */
[----:B------:R-:W-:Y:S01]  /*9610*/  PRMT R28, R28, 0x7632, R28 ;  /* 0x000076321c1c7816 */ /* 0x000fe2000000001c */
[----:B------:R-:W-:Y:S01]  /*9620*/  IMAD R45, R35, 0x4, R43 ;  /* 0x00000004232d7824 */ /* 0x000fe200078e022b */
[----:B------:R-:W-:Y:S02]  /*9630*/  LEA.HI.X.SX32 R41, R41, R0, 0x1, P6 ;  /* 0x0000000029297211 */ /* 0x000fe400030f0eff */
[----:B------:R-:W-:Y:S01]  /*9640*/  LEA R42, P6, R43, R34, 0x1 ;  /* 0x000000222b2a7211 */ /* 0x000fe200078c08ff */
[----:B------:R0:W-:Y:S01]  /*9650*/  @P4 STG.E.U16 [R38.64], R28 ;  /* 0x0000001c26004986 */ /* 0x0001e2000c101506 */
[----:B------:R-:W-:-:S02]  /*9660*/  PRMT R20, R30, 0x7632, R20 ;  /* 0x000076321e147816 */ /* 0x000fc40000000014 */
[----:B------:R-:W-:Y:S02]  /*9670*/  LEA.HI.X.SX32 R43, R43, R0, 0x1, P6 ;  /* 0x000000002b2b7211 */ /* 0x000fe400030f0eff */
[----:B------:R-:W-:Y:S01]  /*9680*/  LEA R36, P6, R45, R34, 0x1 ;  /* 0x000000222d247211 */ /* 0x000fe200078c08ff */
[----:B------:R1:W-:Y:S01]  /*9690*/  @P3 STG.E.U16 [R40.64], R20 ;  /* 0x0000001428003986 */ /* 0x0003e2000c101506 */
[----:B---3--:R-:W-:Y:S01]  /*96a0*/  ISETP.LT.AND P4, PT, R2, c[0x0][0x17c], !P0 ;  /* 0x00005f0002007a0c */ /* 0x008fe20004781270 */
[----:B0-----:R-:W-:Y:S02]  /*96b0*/  IMAD R39, R35, 0x4, R45 ;  /* 0x0000000423277824 */ /* 0x001fe400078e022d */
[----:B------:R-:W3:Y:S01]  /*96c0*/  LDL.LU R2, [R1+0x6c] ;  /* 0x00006c0001027983 */ /* 0x000ee20000300800 */
[----:B------:R-:W-:Y:S02]  /*96d0*/  PRMT R32, R32, 0x7632, R32 ;  /* 0x0000763220207816 */ /* 0x000fe40000000020 */
[----:B------:R-:W-:Y:S01]  /*96e0*/  LEA.HI.X.SX32 R37, R45, R0, 0x1, P6 ;  /* 0x000000002d257211 */ /* 0x000fe200030f0eff */
[----:B------:R-:W-:Y:S01]  /*96f0*/  IMAD R45, R35, 0x4, R39 ;  /* 0x00000004232d7824 */ /* 0x000fe200078e0227 */
[----:B------:R-:W-:Y:S01]  /*9700*/  LEA R38, P6, R39, R34, 0x1 ;  /* 0x0000002227267211 */ /* 0x000fe200078c08ff */
[----:B------:R0:W-:Y:S01]  /*9710*/  @P1 STG.E.U16 [R42.64], R32 ;  /* 0x000000202a001986 */ /* 0x0001e2000c101506 */
[----:B----4-:R-:W-:-:S03]  /*9720*/  ISETP.LT.AND P3, PT, R8, c[0x0][0x17c], !P0 ;  /* 0x00005f0008007a0c */ /* 0x010fc60004761270 */
[----:B------:R-:W4:Y:S01]  /*9730*/  LDL.LU R8, [R1+0x68] ;  /* 0x0000680001087983 */ /* 0x000f220000300800 */
[----:B------:R-:W-:Y:S02]  /*9740*/  LEA.HI.X.SX32 R39, R39, R0, 0x1, P6 ;  /* 0x0000000027277211 */ /* 0x000fe400030f0eff */
[C---:B-1----:R-:W-:Y:S01]  /*9750*/  LEA R40, P6, R45.reuse, R34, 0x1 ;  /* 0x000000222d287211 */ /* 0x042fe200078c08ff */
[----:B------:R1:W-:Y:S03]  /*9760*/  @P2 STG.E.U16 [R36.64], R3 ;  /* 0x0000000324002986 */ /* 0x0003e6000c101506 */
[----:B------:R-:W-:Y:S01]  /*9770*/  LEA.HI.X.SX32 R41, R45, R0, 0x1, P6 ;  /* 0x000000002d297211 */ /* 0x000fe200030f0eff */
[----:B------:R5:W-:Y:S04]  /*9780*/  @P5 STG.E.U16 [R38.64], R9 ;  /* 0x0000000926005986 */ /* 0x000be8000c101506 */
[----:B------:R0:W-:Y:S01]  /*9790*/  @P4 STG.E.U16 [R40.64], R7 ;  /* 0x0000000728004986 */ /* 0x0001e2000c101506 */
[----:B------:R-:W-:-:S03]  /*97a0*/  ISETP.LT.AND P1, PT, R4, c[0x0][0x17c], !P0 ;  /* 0x00005f0004007a0c */ /* 0x000fc60004721270 */
[----:B------:R-:W4:Y:S01]  /*97b0*/  LDL.LU R4, [R1+0x64] ;  /* 0x0000640001047983 */ /* 0x000f220000300800 */
[----:B------:R-:W-:-:S03]  /*97c0*/  ISETP.LT.AND P2, PT, R14, c[0x0][0x17c], !P0 ;  /* 0x00005f000e007a0c */ /* 0x000fc60004741270 */
[----:B------:R-:W4:Y:S01]  /*97d0*/  LDL.LU R14, [R1+0x60] ;  /* 0x00006000010e7983 */ /* 0x000f220000300800 */
[----:B------:R-:W-:-:S03]  /*97e0*/  ISETP.LT.AND P5, PT, R12, c[0x0][0x17c], !P0 ;  /* 0x00005f000c007a0c */ /* 0x000fc600047a1270 */
[----:B------:R-:W4:Y:S01]  /*97f0*/  LDL.LU R12, [R1+0x5c] ;  /* 0x00005c00010c7983 */ /* 0x000f220000300800 */
[----:B--2---:R-:W-:-:S03]  /*9800*/  ISETP.LT.AND P4, PT, R6, c[0x0][0x17c], !P0 ;  /* 0x00005f0006007a0c */ /* 0x004fc60004781270 */
[----:B------:R-:W2:Y:S01]  /*9810*/  LDL.LU R6, [R1+0x58] ;  /* 0x0000580001067983 */ /* 0x000ea20000300800 */
[----:B------:R-:W-:-:S04]  /*9820*/  IMAD R47, R35, 0x4, R45 ;  /* 0x00000004232f7824 */ /* 0x000fc800078e022d */
[----:B------:R-:W-:Y:S01]  /*9830*/  IMAD R45, R35, 0x4, R47 ;  /* 0x00000004232d7824 */ /* 0x000fe200078e022f */
[----:B0-----:R-:W-:-:S04]  /*9840*/  LEA R42, P6, R47, R34, 0x1 ;  /* 0x000000222f2a7211 */ /* 0x001fc800078c08ff */
[----:B------:R-:W-:Y:S01]  /*9850*/  LEA.HI.X.SX32 R43, R47, R0, 0x1, P6 ;  /* 0x000000002f2b7211 */ /* 0x000fe200030f0eff */
[----:B------:R-:W-:Y:S01]  /*9860*/  IMAD R47, R35, 0x4, R45 ;  /* 0x00000004232f7824 */ /* 0x000fe200078e022d */
[----:B-1----:R-:W-:-:S04]  /*9870*/  LEA R36, P6, R45, R34, 0x1 ;  /* 0x000000222d247211 */ /* 0x002fc800078c08ff */
[----:B------:R-:W-:Y:S01]  /*9880*/  LEA.HI.X.SX32 R37, R45, R0, 0x1, P6 ;  /* 0x000000002d257211 */ /* 0x000fe200030f0eff */
[----:B------:R-:W-:Y:S01]  /*9890*/  IMAD R45, R35, 0x4, R47 ;  /* 0x00000004232d7824 */ /* 0x000fe200078e022f */
[C---:B-----5:R-:W-:Y:S01]  /*98a0*/  LEA R38, P6, R47.reuse, R34, 0x1 ;  /* 0x000000222f267211 */ /* 0x060fe200078c08ff */
[----:B------:R0:W-:Y:S03]  /*98b0*/  @P3 STG.E.U16 [R42.64], R5 ;  /* 0x000000052a003986 */ /* 0x0001e6000c101506 */
[----:B------:R-:W-:Y:S01]  /*98c0*/  LEA.HI.X.SX32 R39, R47, R0, 0x1, P6 ;  /* 0x000000002f277211 */ /* 0x000fe200030f0eff */
[----:B------:R-:W-:Y:S01]  /*98d0*/  IMAD R47, R35, 0x4, R45 ;  /* 0x00000004232f7824 */ /* 0x000fe200078e022d */
[----:B---3--:R-:W-:Y:S02]  /*98e0*/  ISETP.LT.AND P3, PT, R2, c[0x0][0x17c], !P0 ;  /* 0x00005f0002007a0c */ /* 0x008fe40004761270 */
[----:B------:R-:W3:Y:S01]  /*98f0*/  LDL.LU R2, [R1+0x54] ;  /* 0x0000540001027983 */ /* 0x000ee20000300800 */
[----:B------:R-:W-:-:S03]  /*9900*/  LEA R40, P6, R45, R34, 0x1 ;  /* 0x000000222d287211 */ /* 0x000fc600078c08ff */
[----:B------:R1:W-:Y:S01]  /*9910*/  @P1 STG.E.U16 [R36.64], R11 ;  /* 0x0000000b24001986 */ /* 0x0003e2000c101506 */
[----:B------:R-:W-:Y:S01]  /*9920*/  LEA.HI.X.SX32 R41, R45, R0, 0x1, P6 ;  /* 0x000000002d297211 */ /* 0x000fe200030f0eff */
[----:B------:R-:W-:Y:S01]  /*9930*/  IMAD R45, R35, 0x4, R47 ;  /* 0x00000004232d7824 */ /* 0x000fe200078e022f */
[C---:B0-----:R-:W-:Y:S02]  /*9940*/  LEA R42, P6, R47.reuse, R34, 0x1 ;  /* 0x000000222f2a7211 */ /* 0x041fe400078c08ff */
[----:B----4-:R-:W-:Y:S02]  /*9950*/  ISETP.LT.AND P1, PT, R8, c[0x0][0x17c], !P0 ;  /* 0x00005f0008007a0c */ /* 0x010fe40004721270 */
[----:B------:R-:W4:Y:S01]  /*9960*/  LDL.LU R8, [R1+0x50] ;  /* 0x0000500001087983 */ /* 0x000f220000300800 */
[----:B------:R-:W-:-:S03]  /*9970*/  LEA.HI.X.SX32 R43, R47, R0, 0x1, P6 ;  /* 0x000000002f2b7211 */ /* 0x000fc600030f0eff */
[----:B------:R0:W-:Y:S01]  /*9980*/  @P2 STG.E.U16 [R38.64], R13 ;  /* 0x0000000d26002986 */ /* 0x0001e2000c101506 */
[----:B-1----:R-:W-:-:S04]  /*9990*/  LEA R36, P6, R45, R34, 0x1 ;  /* 0x000000222d247211 */ /* 0x002fc800078c08ff */
        /* <DEDUP_REMOVED lines=8> */
[----:B------:R0:W-:Y:S04]  /*9a20*/  @P3 STG.E.U16 [R36.64], R17 ;  /* 0x0000001124003986 */ /* 0x0001e8000c101506 */
        /* <DEDUP_REMOVED lines=31> */
[----:B------:R-:W5:Y:S04]  /*9c20*/  LDL.LU R4, [R1+0x34] ;  /* 0x0000340001047983 */ /* 0x000f680000300800 */
[----:B------:R-:W-:Y:S04]  /*9c30*/  @P1 STG.E.U16 [R40.64], R31 ;  /* 0x0000001f28001986 */ /* 0x000fe8000c101506 */
[----:B------:R-:W5:Y:S01]  /*9c40*/  LDL.LU R20, [R1+0x30] ;  /* 0x0000300001147983 */ /* 0x000f620000300800 */
[----:B------:R-:W-:Y:S02]  /*9c50*/  ISETP.LT.AND P4, PT, R14, c[0x0][0x17c], !P0 ;  /* 0x00005f000e007a0c */ /* 0x000fe40004781270 */
[----:B------:R-:W-:-:S02]  /*9c60*/  ISETP.LT.AND P3, PT, R12, c[0x0][0x17c], !P0 ;  /* 0x00005f000c007a0c */ /* 0x000fc40004761270 */
[----:B--2---:R-:W-:Y:S02]  /*9c70*/  ISETP.LT.AND P1, PT, R6, c[0x0][0x17c], !P0 ;  /* 0x00005f0006007a0c */ /* 0x004fe40004721270 */
[----:B------:R-:W2:Y:S04]  /*9c80*/  LDL.LU R6, [R1+0x2c] ;  /* 0x00002c0001067983 */ /* 0x000ea80000300800 */
[----:B------:R-:W2:Y:S04]  /*9c90*/  LDL.LU R16, [R1+0x28] ;  /* 0x0000280001107983 */ /* 0x000ea80000300800 */
[----:B------:R-:W2:Y:S04]  /*9ca0*/  LDL.LU R14, [R1+0x24] ;  /* 0x00002400010e7983 */ /* 0x000ea80000300800 */
[----:B------:R-:W2:Y:S01]  /*9cb0*/  LDL.LU R12, [R1+0x20] ;  /* 0x00002000010c7983 */ /* 0x000ea20000300800 */
[----:B------:R-:W-:-:S04]  /*9cc0*/  IMAD R47, R35, 0x4, R45 ;  /* 0x00000004232f7824 */ /* 0x000fc800078e022d */
[----:B------:R-:W-:Y:S01]  /*9cd0*/  IMAD R45, R35, 0x4, R47 ;  /* 0x00000004232d7824 */ /* 0x000fe200078e022f */
[----:B0-----:R-:W-:-:S04]  /*9ce0*/  LEA R42, P6, R47, R34, 0x1 ;  /* 0x000000222f2a7211 */ /* 0x001fc800078c08ff */
[----:B------:R-:W-:Y:S01]  /*9cf0*/  LEA.HI.X.SX32 R43, R47, R0, 0x1, P6 ;  /* 0x000000002f2b7211 */ /* 0x000fe200030f0eff */
[----:B------:R-:W-:Y:S01]  /*9d00*/  IMAD R47, R35, 0x4, R45 ;  /* 0x00000004232f7824 */ /* 0x000fe200078e022d */
[----:B-1----:R-:W-:Y:S02]  /*9d10*/  LEA R36, P6, R45, R34, 0x1 ;  /* 0x000000222d247211 */ /* 0x002fe400078c08ff */
[----:B------:R-:W-:Y:S01]  /*9d20*/  PRMT R18, R3, 0x7632, R18 ;  /* 0x0000763203127816 */ /* 0x000fe20000000012 */
[----:B------:R-:W-:Y:S01]  /*9d30*/  @P2 STG.E.U16 [R42.64], R33 ;  /* 0x000000212a002986 */ /* 0x000fe2000c101506 */
[----:B---3--:R-:W-:Y:S02]  /*9d40*/  ISETP.LT.AND P2, PT, R2, c[0x0][0x17c], !P0 ;  /* 0x00005f0002007a0c */ /* 0x008fe40004741270 */
[----:B------:R-:W-:Y:S02]  /*9d50*/  LEA.HI.X.SX32 R37, R45, R0, 0x1, P6 ;  /* 0x000000002d257211 */ /* 0x000fe400030f0eff */
[----:B------:R-:W-:-:S02]  /*9d60*/  LEA R2, P6, R47, R34, 0x1 ;  /* 0x000000222f027211 */ /* 0x000fc400078c08ff */
[----:B------:R-:W-:Y:S01]  /*9d70*/  PRMT R5, R9, 0x7632, R5 ;  /* 0x0000763209057816 */ /* 0x000fe20000000005 */
[----:B------:R-:W-:Y:S01]  /*9d80*/  IMAD R9, R35, 0x4, R47 ;  /* 0x0000000423097824 */ /* 0x000fe200078e022f */
[----:B------:R-:W-:Y:S01]  /*9d90*/  LEA.HI.X.SX32 R3, R47, R0, 0x1, P6 ;  /* 0x000000002f037211 */ /* 0x000fe200030f0eff */
[----:B------:R0:W-:Y:S01]  /*9da0*/  @P5 STG.E.U16 [R36.64], R18 ;  /* 0x0000001224005986 */ /* 0x0001e2000c101506 */
[----:B----4-:R-:W-:Y:S01]  /*9db0*/  ISETP.LT.AND P5, PT, R8, c[0x0][0x17c], !P0 ;  /* 0x00005f0008007a0c */ /* 0x010fe200047a1270 */
[----:B-----5:R-:W-:Y:S01]  /*9dc0*/  IMAD R39, R35, 0x4, R9 ;  /* 0x0000000423277824 */ /* 0x020fe200078e0209 */
[C---:B------:R-:W-:Y:S01]  /*9dd0*/  LEA R8, P6, R9.reuse, R34, 0x1 ;  /* 0x0000002209087211 */ /* 0x040fe200078c08ff */
[----:B------:R1:W-:Y:S03]  /*9de0*/  @P4 STG.E.U16 [R2.64], R5 ;  /* 0x0000000502004986 */ /* 0x0003e6000c101506 */
[----:B------:R-:W-:-:S02]  /*9df0*/  LEA.HI.X.SX32 R9, R9, R0, 0x1, P6 ;  /* 0x0000000009097211 */ /* 0x000fc400030f0eff */
[----:B------:R-:W-:Y:S02]  /*9e00*/  PRMT R10, R5, 0x7632, R10 ;  /* 0x00007632050a7816 */ /* 0x000fe4000000000a */
[----:B------:R-:W-:Y:S01]  /*9e10*/  PRMT R13, R13, 0x7632, R13 ;  /* 0x000076320d0d7816 */ /* 0x000fe2000000000d */
[----:B0-----:R-:W3:Y:S01]  /*9e20*/  LDL.LU R18, [R1+0x1c] ;  /* 0x00001c0001127983 */ /* 0x001ee20000300800 */
[----:B-1----:R-:W-:Y:S01]  /*9e30*/  PRMT R3, R7, 0x7632, R3 ;  /* 0x0000763207037816 */ /* 0x002fe20000000003 */
[----:B------:R-:W-:-:S04]  /*9e40*/  IMAD R7, R35, 0x4, R39 ;  /* 0x0000000423077824 */ /* 0x000fc800078e0227 */
[----:B------:R-:W-:Y:S01]  /*9e50*/  IMAD R37, R35, 0x4, R7 ;  /* 0x0000000423257824 */ /* 0x000fe200078e0207 */
[----:B------:R-:W-:Y:S02]  /*9e60*/  ISETP.LT.AND P4, PT, R4, c[0x0][0x17c], !P0 ;  /* 0x00005f0004007a0c */ /* 0x000fe40004781270 */
[----:B------:R-:W-:-:S04]  /*9e70*/  LEA R4, P6, R39, R34, 0x1 ;  /* 0x0000002227047211 */ /* 0x000fc800078c08ff */
[----:B------:R-:W-:Y:S02]  /*9e80*/  LEA.HI.X.SX32 R5, R39, R0, 0x1, P6 ;  /* 0x0000000027057211 */ /* 0x000fe400030f0eff */
[C---:B------:R-:W-:Y:S01]  /*9e90*/  LEA R2, P6, R7.reuse, R34, 0x1 ;  /* 0x0000002207027211 */ /* 0x040fe200078c08ff */
[----:B------:R0:W-:Y:S04]  /*9ea0*/  @P3 STG.E.U16 [R8.64], R3 ;  /* 0x0000000308003986 */ /* 0x0001e8000c101506 */
[----:B------:R-:W-:Y:S01]  /*9eb0*/  @P1 STG.E.U16 [R4.64], R10 ;  /* 0x0000000a04001986 */ /* 0x000fe2000c101506 */
[----:B0-----:R-:W-:Y:S02]  /*9ec0*/  LEA.HI.X.SX32 R3, R7, R0, 0x1, P6 ;  /* 0x0000000007037211 */ /* 0x001fe400030f0eff */
[----:B------:R-:W-:Y:S01]  /*9ed0*/  PRMT R9, R11, 0x7632, R9 ;  /* 0x000076320b097816 */ /* 0x000fe20000000009 */
[----:B------:R-:W-:Y:S01]  /*9ee0*/  IMAD R11, R35, 0x4, R37 ;  /* 0x00000004230b7824 */ /* 0x000fe200078e0225 */
[----:B------:R-:W-:-:S03]  /*9ef0*/  PRMT R15, R15, 0x7632, R15 ;  /* 0x000076320f0f7816 */ /* 0x000fc6000000000f */
[----:B------:R0:W-:Y:S01]  /*9f00*/  @P2 STG.E.U16 [R2.64], R9 ;  /* 0x0000000902002986 */ /* 0x0001e2000c101506 */
[----:B--2---:R-:W-:Y:S02]  /*9f10*/  ISETP.LT.AND P1, PT, R6, c[0x0][0x17c], !P0 ;  /* 0x00005f0006007a0c */ /* 0x004fe40004721270 */
[----:B------:R-:W-:-:S04]  /*9f20*/  LEA R6, P6, R37, R34, 0x1 ;  /* 0x0000002225067211 */ /* 0x000fc800078c08ff */
[----:B------:R-:W-:Y:S02]  /*9f30*/  LEA.HI.X.SX32 R7, R37, R0, 0x1, P6 ;  /* 0x0000000025077211 */ /* 0x000fe400030f0eff */
[----:B------:R-:W-:-:S04]  /*9f40*/  LEA R8, P6, R11, R34, 0x1 ;  /* 0x000000220b087211 */ /* 0x000fc800078c08ff */
[----:B0-----:R-:W-:Y:S01]  /*9f50*/  LEA.HI.X.SX32 R9, R11, R0, 0x1, P6 ;  /* 0x000000000b097211 */ /* 0x001fe200030f0eff */
[----:B------:R0:W-:Y:S01]  /*9f60*/  @P5 STG.E.U16 [R6.64], R13 ;  /* 0x0000000d06005986 */ /* 0x0001e2000c101506 */
[----:B------:R-:W-:Y:S02]  /*9f70*/  ISETP.LT.AND P2, PT, R16, c[0x0][0x17c], !P0 ;  /* 0x00005f0010007a0c */ /* 0x000fe40004741270 */
[----:B------:R-:W-:Y:S01]  /*9f80*/  ISETP.LT.AND P5, PT, R14, c[0x0][0x17c], !P0 ;  /* 0x00005f000e007a0c */ /* 0x000fe200047a1270 */
[----:B------:R-:W2:Y:S04]  /*9f90*/  LDL.LU R16, [R1+0x18] ;  /* 0x0000180001107983 */ /* 0x000ea80000300800 */
[----:B------:R1:W-:Y:S01]  /*9fa0*/  @P4 STG.E.U16 [R8.64], R15 ;  /* 0x0000000f08004986 */ /* 0x0003e2000c101506 */
[----:B------:R-:W-:-:S03]  /*9fb0*/  ISETP.LT.AND P4, PT, R12, c[0x0][0x17c], !P0 ;  /* 0x00005f000c007a0c */ /* 0x000fc60004781270 */
[----:B------:R-:W4:Y:S04]  /*9fc0*/  LDL.LU R14, [R1+0x14] ;  /* 0x00001400010e7983 */ /* 0x000f280000300800 */
[----:B------:R-:W5:Y:S01]  /*9fd0*/  LDL.LU R12, [R1+0x10] ;  /* 0x00001000010c7983 */ /* 0x000f620000300800 */
[----:B------:R-:W-:-:S04]  /*9fe0*/  IMAD R5, R35, 0x4, R11 ;  /* 0x0000000423057824 */ /* 0x000fc800078e020b */
[----:B------:R-:W-:Y:S01]  /*9ff0*/  IMAD R11, R35, 0x4, R5 ;  /* 0x00000004230b7824 */ /* 0x000fe200078e0205 */
[C---:B------:R-:W-:Y:S02]  /*a000*/  LEA R4, P6, R5.reuse, R34, 0x1 ;  /* 0x0000002205047211 */ /* 0x040fe400078c08ff */
[----:B------:R-:W-:Y:S02]  /*a010*/  ISETP.LT.AND P3, PT, R20, c[0x0][0x17c], !P0 ;  /* 0x00005f0014007a0c */ /* 0x000fe40004761270 */
[----:B------:R-:W-:Y:S01]  /*a020*/  LEA.HI.X.SX32 R5, R5, R0, 0x1, P6 ;  /* 0x0000000005057211 */ /* 0x000fe200030f0eff */
[----:B0-----:R-:W-:Y:S01]  /*a030*/  IMAD R7, R35, 0x4, R11 ;  /* 0x0000000423077824 */ /* 0x001fe200078e020b */
[----:B------:R-:W-:-:S04]  /*a040*/  LEA R2, P6, R11, R34, 0x1 ;  /* 0x000000220b027211 */ /* 0x000fc800078c08ff */
[----:B------:R-:W-:Y:S01]  /*a050*/  LEA.HI.X.SX32 R3, R11, R0, 0x1, P6 ;  /* 0x000000000b037211 */ /* 0x000fe200030f0eff */
[----:B------:R-:W-:Y:S01]  /*a060*/  IMAD R11, R35, 0x4, R7 ;  /* 0x00000004230b7824 */ /* 0x000fe200078e0207 */
[----:B------:R-:W-:-:S03]  /*a070*/  PRMT R19, R19, 0x7632, R19 ;  /* 0x0000763213137816 */ /* 0x000fc60000000013 */
[----:B-1----:R-:W-:Y:S01]  /*a080*/  IMAD R9, R35, 0x4, R11 ;  /* 0x0000000423097824 */ /* 0x002fe200078e020b */
[----:B------:R-:W-:Y:S01]  /*a090*/  LEA R6, P6, R7, R34, 0x1 ;  /* 0x0000002207067211 */ /* 0x000fe200078c08ff */
[----:B------:R0:W-:Y:S02]  /*a0a0*/  @P3 STG.E.U16 [R4.64], R19 ;  /* 0x0000001304003986 */ /* 0x0001e4000c101506 */
[----:B------:R-:W-:Y:S01]  /*a0b0*/  IMAD R13, R35, 0x4, R9 ;  /* 0x00000004230d7824 */ /* 0x000fe200078e0209 */
[----:B------:R-:W-:-:S03]  /*a0c0*/  LEA.HI.X.SX32 R7, R7, R0, 0x1, P6 ;  /* 0x0000000007077211 */ /* 0x000fc600030f0eff */
[----:B------:R-:W-:Y:S01]  /*a0d0*/  IMAD R15, R35, 0x4, R13 ;  /* 0x00000004230f7824 */ /* 0x000fe200078e020d */
[----:B------:R-:W-:Y:S02]  /*a0e0*/  PRMT R21, R21, 0x7632, R21 ;  /* 0x0000763215157816 */ /* 0x000fe40000000015 */
[----:B0-----:R-:W-:Y:S01]  /*a0f0*/  PRMT R5, R17, 0x7632, R5 ;  /* 0x0000763211057816 */ /* 0x001fe20000000005 */
[----:B------:R-:W-:-:S04]  /*a100*/  IMAD R17, R35, 0x4, R15 ;  /* 0x0000000423117824 */ /* 0x000fc800078e020f */
[----:B------:R0:W-:Y:S01]  /*a110*/  @P1 STG.E.U16 [R2.64], R5 ;  /* 0x0000000502001986 */ /* 0x0001e2000c101506 */
[----:B------:R-:W-:-:S03]  /*a120*/  LEA R4, P1, R11, R34, 0x1 ;  /* 0x000000220b047211 */ /* 0x000fc600078208ff */
[----:B------:R1:W-:Y:S01]  /*a130*/  @P2 STG.E.U16 [R6.64], R21 ;  /* 0x0000001506002986 */ /* 0x0003e2000c101506 */
[----:B------:R-:W-:Y:S02]  /*a140*/  LEA R8, P2, R9, R34, 0x1 ;  /* 0x0000002209087211 */ /* 0x000fe400078408ff */
[----:B---3--:R-:W-:Y:S02]  /*a150*/  ISETP.LT.AND P3, PT, R18, c[0x0][0x17c], !P0 ;  /* 0x00005f0012007a0c */ /* 0x008fe40004761270 */
[----:B0-----:R-:W-:Y:S02]  /*a160*/  LEA.HI.X.SX32 R5, R11, R0, 0x1, P1 ;  /* 0x000000000b057211 */ /* 0x001fe400008f0eff */
[-C--:B-1----:R-:W-:Y:S02]  /*a170*/  LEA R6, P1, R17, R34.reuse, 0x1 ;  /* 0x0000002211067211 */ /* 0x082fe400078208ff */
[----:B------:R-:W-:Y:S02]  /*a180*/  LEA R10, P6, R13, R34, 0x1 ;  /* 0x000000220d0a7211 */ /* 0x000fe400078c08ff */
[----:B------:R-:W-:-:S02]  /*a190*/  LEA.HI.X.SX32 R9, R9, R0, 0x1, P2 ;  /* 0x0000000009097211 */ /* 0x000fc400010f0eff */
[-C--:B------:R-:W-:Y:S02]  /*a1a0*/  LEA.HI.X.SX32 R7, R17, R0.reuse, 0x1, P1 ;  /* 0x0000000011077211 */ /* 0x080fe400008f0eff */
[----:B------:R-:W-:Y:S02]  /*a1b0*/  LEA.HI.X.SX32 R11, R13, R0, 0x1, P6 ;  /* 0x000000000d0b7211 */ /* 0x000fe400030f0eff */
[----:B------:R-:W-:Y:S02]  /*a1c0*/  LEA R2, P6, R15, R34, 0x1 ;  /* 0x000000220f027211 */ /* 0x000fe400078c08ff */
[----:B------:R-:W-:Y:S02]  /*a1d0*/  PRMT R23, R23, 0x7632, R23 ;  /* 0x0000763217177816 */ /* 0x000fe40000000017 */
[----:B------:R-:W-:Y:S01]  /*a1e0*/  PRMT R25, R25, 0x7632, R25 ;  /* 0x0000763219197816 */ /* 0x000fe20000000019 */
[----:B------:R-:W-:Y:S01]  /*a1f0*/  IMAD R35, R35, 0x4, R17 ;  /* 0x0000000423237824 */ /* 0x000fe200078e0211 */
[----:B------:R-:W-:-:S02]  /*a200*/  PRMT R27, R27, 0x7632, R27 ;  /* 0x000076321b1b7816 */ /* 0x000fc4000000001b */
[----:B------:R-:W-:Y:S02]  /*a210*/  LEA.HI.X.SX32 R3, R15, R0, 0x1, P6 ;  /* 0x000000000f037211 */ /* 0x000fe400030f0eff */
[----:B------:R-:W-:Y:S01]  /*a220*/  PRMT R29, R29, 0x7632, R29 ;  /* 0x000076321d1d7816 */ /* 0x000fe2000000001d */
[----:B------:R0:W-:Y:S01]  /*a230*/  @P5 STG.E.U16 [R4.64], R23 ;  /* 0x0000001704005986 */ /* 0x0001e2000c101506 */
[----:B------:R-:W-:-:S03]  /*a240*/  PRMT R31, R31, 0x7632, R31 ;  /* 0x000076321f1f7816 */ /* 0x000fc6000000001f */
[----:B------:R0:W-:Y:S01]  /*a250*/  @P4 STG.E.U16 [R8.64], R25 ;  /* 0x0000001908004986 */ /* 0x0001e2000c101506 */
[----:B------:R-:W-:-:S03]  /*a260*/  LEA R34, P6, R35, R34, 0x1 ;  /* 0x0000002223227211 */ /* 0x000fc600078c08ff */
[----:B------:R0:W-:Y:S01]  /*a270*/  @P3 STG.E.U16 [R10.64], R27 ;  /* 0x0000001b0a003986 */ /* 0x0001e2000c101506 */
[----:B------:R-:W-:Y:S02]  /*a280*/  LEA.HI.X.SX32 R35, R35, R0, 0x1, P6 ;  /* 0x0000000023237211 */ /* 0x000fe400030f0eff */
[----:B--2---:R-:W-:Y:S02]  /*a290*/  ISETP.LT.AND P2, PT, R16, c[0x0][0x17c], !P0 ;  /* 0x00005f0010007a0c */ /* 0x004fe40004741270 */
[----:B----4-:R-:W-:Y:S02]  /*a2a0*/  ISETP.LT.AND P1, PT, R14, c[0x0][0x17c], !P0 ;  /* 0x00005f000e007a0c */ /* 0x010fe40004721270 */
[----:B-----5:R-:W-:-:S09]  /*a2b0*/  ISETP.LT.AND P0, PT, R12, c[0x0][0x17c], !P0 ;  /* 0x00005f000c007a0c */ /* 0x020fd20004701270 */
[----:B------:R0:W-:Y:S04]  /*a2c0*/  @P2 STG.E.U16 [R2.64], R29 ;  /* 0x0000001d02002986 */ /* 0x0001e8000c101506 */
[----:B------:R0:W-:Y:S01]  /*a2d0*/  @P1 STG.E.U16 [R6.64], R31 ;  /* 0x0000001f06001986 */ /* 0x0001e2000c101506 */
[----:B------:R-:W-:Y:S05]  /*a2e0*/  @!P0 EXIT ;  /* 0x000000000000894d */ /* 0x000fea0003800000 */
[----:B------:R-:W-:-:S05]  /*a2f0*/  PRMT R17, R33, 0x7632, R17 ;  /* 0x0000763221117816 */ /* 0x000fca0000000011 */
[----:B------:R-:W-:Y:S01]  /*a300*/  STG.E.U16 [R34.64], R17 ;  /* 0x0000001122007986 */ /* 0x000fe2000c101506 */
[----:B------:R-:W-:Y:S05]  /*a310*/  EXIT ;  /* 0x000000000000794d */ /* 0x000fea0003800000 */
.L_x_4:
[----:B------:R-:W-:-:S00]  /*a320*/  BRA `(.L_x_4) ;  /* 0xfffffff000007947 */ /* 0x000fc0000383ffff */
[----:B------:R-:W-:-:S00]  /*a330*/  NOP ;  /* 0x0000000000007918 */ /* 0x000fc00000000000 */
        /* <DEDUP_REMOVED lines=12> */
.L_x_5:


//--------------------- .nv.shared.matmul_kernel  --------------------------
	.section	.nv.shared.matmul_kernel,"aw",@nobits
	.sectionflags	@""
	.align	16
